	.target	sm_90a

	.elftype	@"ET_EXEC"


//--------------------- .note.nv.tkinfo           --------------------------
	.section	.note.nv.tkinfo,"",@"SHT_NOTE"
	.sectionflags	@"SHF_NOTE_NV_TKINFO"
	.tkinfo
        /*0018*/ 	.word	0x00000002
        /*0030*/ 	.string	""
        /*0030*/ 	.string	"ptxas"
        /*0030*/ 	.string	"Cuda compilation tools, release 13.0, V13.0.88"
        /*0030*/ 	.string	"Build cuda_13.0.r13.0/compiler.36424714_0"
        /*0030*/ 	.string	"-arch sm_90a -m 64 "



//--------------------- .note.nv.cuinfo           --------------------------
	.section	.note.nv.cuinfo,"",@"SHT_NOTE"
	.sectionflags	@"SHF_NOTE_NV_CUINFO"
        /*0018*/ 	.short	0x0002
        /*001a*/ 	.short	0x005a
        /*001c*/ 	.short	0x0082
	.zero		2


//--------------------- .nv.info                  --------------------------
	.section	.nv.info,"",@"SHT_CUDA_INFO"
	.align	4


	//----- nvinfo : EIATTR_REGCOUNT
	.align		4
        /*0000*/ 	.byte	0x04, 0x2f
        /*0002*/ 	.short	(.L_15 - .L_14)
	.align		4
.L_14:
        /*0004*/ 	.word	index@(_ZN7cutlass13device_kernelINS_4gemm6kernel13GemmUniversalIN4cute5tupleIJiiiiEEENS1_10collective13CollectiveMmaINS1_34MainloopSm90TmaGmmaWarpSpecializedILi3ENS5_IJNS4_1CILi2EEENSA_ILi1EEESC_EEENS1_32KernelTmaWarpSpecializedPingpongEEENS5_IJNSA_ILi64EEENSA_ILi128EEESG_EEENS_10tfloat32_tENS5_IJlSC_lEEESJ_SK_NS4_8TiledMMAINS4_8MMA_AtomIJNS4_4SM904GMMA30MMA_64x128x8_F32TF32TF32_SS_TNILNSO_7ScaleInE1ELSQ_1EEEEEENS4_6LayoutINS5_IJSC_SC_SC_EEENS5_IJNSA_ILi0EEESV_SV_EEEEENS5_IJNS4_10UnderscoreESY_SY_EEEEENS4_13SM90_TMA_LOADENS4_14ComposedLayoutINS4_7SwizzleILi3ELi4ELi3EEENS4_18smem_ptr_flag_bitsILi32EEENST_INS5_IJNSA_ILi8EEENSA_ILi32EEEEEENS5_IJS18_SC_EEEEEEEvNS4_8identityENS4_23SM90_TMA_LOAD_MULTICASTES1C_vS1D_EENS_8epilogue10collective6detail29Sm90TmaWarpSpecializedAdapterINS1H_15DefaultEpilogueISJ_SK_SK_NS1G_6thread17LinearCombinationISJ_Li1EffLNS1L_9ScaleType4KindE0ELNS_15FloatRoundStyleE2ESJ_EENS1_15EpilogueDefaultEEEEEvvEEEEvNT_6ParamsE)
        /*0008*/ 	.word	0x000000a8


	//----- nvinfo : EIATTR_FRAME_SIZE
	.align		4
.L_15:
        /*000c*/ 	.byte	0x04, 0x11
        /*000e*/ 	.short	(.L_17 - .L_16)
	.align		4
.L_16:
        /*0010*/ 	.word	index@(_ZN7cutlass13device_kernelINS_4gemm6kernel13GemmUniversalIN4cute5tupleIJiiiiEEENS1_10collective13CollectiveMmaINS1_34MainloopSm90TmaGmmaWarpSpecializedILi3ENS5_IJNS4_1CILi2EEENSA_ILi1EEESC_EEENS1_32KernelTmaWarpSpecializedPingpongEEENS5_IJNSA_ILi64EEENSA_ILi128EEESG_EEENS_10tfloat32_tENS5_IJlSC_lEEESJ_SK_NS4_8TiledMMAINS4_8MMA_AtomIJNS4_4SM904GMMA30MMA_64x128x8_F32TF32TF32_SS_TNILNSO_7ScaleInE1ELSQ_1EEEEEENS4_6LayoutINS5_IJSC_SC_SC_EEENS5_IJNSA_ILi0EEESV_SV_EEEEENS5_IJNS4_10UnderscoreESY_SY_EEEEENS4_13SM90_TMA_LOADENS4_14ComposedLayoutINS4_7SwizzleILi3ELi4ELi3EEENS4_18smem_ptr_flag_bitsILi32EEENST_INS5_IJNSA_ILi8EEENSA_ILi32EEEEEENS5_IJS18_SC_EEEEEEEvNS4_8identityENS4_23SM90_TMA_LOAD_MULTICASTES1C_vS1D_EENS_8epilogue10collective6detail29Sm90TmaWarpSpecializedAdapterINS1H_15DefaultEpilogueISJ_SK_SK_NS1G_6thread17LinearCombinationISJ_Li1EffLNS1L_9ScaleType4KindE0ELNS_15FloatRoundStyleE2ESJ_EENS1_15EpilogueDefaultEEEEEvvEEEEvNT_6ParamsE)
        /*0014*/ 	.word	0x00000008


	//----- nvinfo : EIATTR_MIN_STACK_SIZE
	.align		4
.L_17:
        /*0018*/ 	.byte	0x04, 0x12
        /*001a*/ 	.short	(.L_19 - .L_18)
	.align		4
.L_18:
        /*001c*/ 	.word	index@(_ZN7cutlass13device_kernelINS_4gemm6kernel13GemmUniversalIN4cute5tupleIJiiiiEEENS1_10collective13CollectiveMmaINS1_34MainloopSm90TmaGmmaWarpSpecializedILi3ENS5_IJNS4_1CILi2EEENSA_ILi1EEESC_EEENS1_32KernelTmaWarpSpecializedPingpongEEENS5_IJNSA_ILi64EEENSA_ILi128EEESG_EEENS_10tfloat32_tENS5_IJlSC_lEEESJ_SK_NS4_8TiledMMAINS4_8MMA_AtomIJNS4_4SM904GMMA30MMA_64x128x8_F32TF32TF32_SS_TNILNSO_7ScaleInE1ELSQ_1EEEEEENS4_6LayoutINS5_IJSC_SC_SC_EEENS5_IJNSA_ILi0EEESV_SV_EEEEENS5_IJNS4_10UnderscoreESY_SY_EEEEENS4_13SM90_TMA_LOADENS4_14ComposedLayoutINS4_7SwizzleILi3ELi4ELi3EEENS4_18smem_ptr_flag_bitsILi32EEENST_INS5_IJNSA_ILi8EEENSA_ILi32EEEEEENS5_IJS18_SC_EEEEEEEvNS4_8identityENS4_23SM90_TMA_LOAD_MULTICASTES1C_vS1D_EENS_8epilogue10collective6detail29Sm90TmaWarpSpecializedAdapterINS1H_15DefaultEpilogueISJ_SK_SK_NS1G_6thread17LinearCombinationISJ_Li1EffLNS1L_9ScaleType4KindE0ELNS_15FloatRoundStyleE2ESJ_EENS1_15EpilogueDefaultEEEEEvvEEEEvNT_6ParamsE)
        /*0020*/ 	.word	0x00000008
.L_19:


//--------------------- .nv.compat                --------------------------
	.section	.nv.compat,"",@"SHT_CUDA_COMPAT_INFO"
	.align	4
        /*0000*/ 	.byte	0x02, 0x09, 0x01, 0x00, 0x02, 0x02, 0x04, 0x00, 0x02, 0x05, 0x05, 0x00, 0x03, 0x07, 0x01, 0x01
        /*0010*/ 	.byte	0x02, 0x03, 0x01, 0x00, 0x02, 0x06, 0x01, 0x00, 0x04, 0x0b, 0x08, 0x00, 0x00, 0x00, 0x00, 0x00
        /*0020*/ 	.byte	0x00, 0x00, 0x00, 0x00


//--------------------- .nv.info._ZN7cutlass13device_kernelINS_4gemm6kernel13GemmUniversalIN4cute5tupleIJiiiiEEENS1_10collective13CollectiveMmaINS1_34MainloopSm90TmaGmmaWarpSpecializedILi3ENS5_IJNS4_1CILi2EEENSA_ILi1EEESC_EEENS1_32KernelTmaWarpSpecializedPingpongEEENS5_IJNSA_ILi64EEENSA_ILi128EEESG_EEENS_10tfloat32_tENS5_IJlSC_lEEESJ_SK_NS4_8TiledMMAINS4_8MMA_AtomIJNS4_4SM904GMMA30MMA_64x128x8_F32TF32TF32_SS_TNILNSO_7ScaleInE1ELSQ_1EEEEEENS4_6LayoutINS5_IJSC_SC_SC_EEENS5_IJNSA_ILi0EEESV_SV_EEEEENS5_IJNS4_10UnderscoreESY_SY_EEEEENS4_13SM90_TMA_LOADENS4_14ComposedLayoutINS4_7SwizzleILi3ELi4ELi3EEENS4_18smem_ptr_flag_bitsILi32EEENST_INS5_IJNSA_ILi8EEENSA_ILi32EEEEEENS5_IJS18_SC_EEEEEEEvNS4_8identityENS4_23SM90_TMA_LOAD_MULTICASTES1C_vS1D_EENS_8epilogue10collective6detail29Sm90TmaWarpSpecializedAdapterINS1H_15DefaultEpilogueISJ_SK_SK_NS1G_6thread17LinearCombinationISJ_Li1EffLNS1L_9ScaleType4KindE0ELNS_15FloatRoundStyleE2ESJ_EENS1_15EpilogueDefaultEEEEEvvEEEEvNT_6ParamsE --------------------------
	.section	.nv.info._ZN7cutlass13device_kernelINS_4gemm6kernel13GemmUniversalIN4cute5tupleIJiiiiEEENS1_10collective13CollectiveMmaINS1_34MainloopSm90TmaGmmaWarpSpecializedILi3ENS5_IJNS4_1CILi2EEENSA_ILi1EEESC_EEENS1_32KernelTmaWarpSpecializedPingpongEEENS5_IJNSA_ILi64EEENSA_ILi128EEESG_EEENS_10tfloat32_tENS5_IJlSC_lEEESJ_SK_NS4_8TiledMMAINS4_8MMA_AtomIJNS4_4SM904GMMA30MMA_64x128x8_F32TF32TF32_SS_TNILNSO_7ScaleInE1ELSQ_1EEEEEENS4_6LayoutINS5_IJSC_SC_SC_EEENS5_IJNSA_ILi0EEESV_SV_EEEEENS5_IJNS4_10UnderscoreESY_SY_EEEEENS4_13SM90_TMA_LOADENS4_14ComposedLayoutINS4_7SwizzleILi3ELi4ELi3EEENS4_18smem_ptr_flag_bitsILi32EEENST_INS5_IJNSA_ILi8EEENSA_ILi32EEEEEENS5_IJS18_SC_EEEEEEEvNS4_8identityENS4_23SM90_TMA_LOAD_MULTICASTES1C_vS1D_EENS_8epilogue10collective6detail29Sm90TmaWarpSpecializedAdapterINS1H_15DefaultEpilogueISJ_SK_SK_NS1G_6thread17LinearCombinationISJ_Li1EffLNS1L_9ScaleType4KindE0ELNS_15FloatRoundStyleE2ESJ_EENS1_15EpilogueDefaultEEEEEvvEEEEvNT_6ParamsE,"",@"SHT_CUDA_INFO"
	.sectionflags	@""
	.align	4


	//----- nvinfo : EIATTR_CUDA_API_VERSION
	.align		4
        /*0000*/ 	.byte	0x04, 0x37
        /*0002*/ 	.short	(.L_21 - .L_20)
.L_20:
        /*0004*/ 	.word	0x00000082


	//----- nvinfo : EIATTR_KPARAM_INFO
	.align		4
.L_21:
        /*0008*/ 	.byte	0x04, 0x17
        /*000a*/ 	.short	(.L_23 - .L_22)
.L_22:
        /*000c*/ 	.word	0x00000000
        /*0010*/ 	.short	0x0000
        /*0012*/ 	.short	0x0070
        /*0014*/ 	.byte	0x00, 0xf0, 0x01, 0x10


	//----- nvinfo : EIATTR_SPARSE_MMA_MASK
	.align		4
.L_23:
        /*0018*/ 	.byte	0x03, 0x50
        /*001a*/ 	.short	0x0000


	//----- nvinfo : EIATTR_MAXREG_COUNT
	.align		4
        /*001c*/ 	.byte	0x03, 0x1b
        /*001e*/ 	.short	0x00a8


	//----- nvinfo : EIATTR_NUM_BARRIERS
	.align		4
        /*0020*/ 	.byte	0x02, 0x4c
        /*0022*/ 	.byte	0x01
	.zero		1


	//----- nvinfo : EIATTR_EXTERNS
	.align		4
        /*0024*/ 	.byte	0x04, 0x0f
        /*0026*/ 	.short	(.L_25 - .L_24)


	//   ....[0]....
	.align		4
.L_24:
        /*0028*/ 	.word	index@(__assertfail)


	//----- nvinfo : EIATTR_ANNOTATIONS
	.align		4
.L_25:
        /*002c*/ 	.byte	0x04, 0x55
        /*002e*/ 	.short	(.L_27 - .L_26)


	//   ....[0]....
.L_26:
        /*0030*/ 	.word	0x00000001
        /*0034*/ 	.byte	0x90, 0x0d, 0x00, 0x00, 0x01, 0x00, 0x00, 0x00, 0x40, 0x14, 0x00, 0x00, 0x01, 0x00, 0x00, 0x00
        /*0044*/ 	.byte	0xc0, 0x66, 0x00, 0x00, 0x01, 0x00, 0x00, 0x00, 0xb0, 0x73, 0x00, 0x00


	//----- nvinfo : EIATTR_MERCURY_ISA_VERSION
	.align		4
.L_27:
        /*0050*/ 	.byte	0x03, 0x5f
        /*0052*/ 	.short	0x0101


	//----- nvinfo : EIATTR_INT_WARP_WIDE_INSTR_OFFSETS
	.align		4
        /*0054*/ 	.byte	0x04, 0x31
        /*0056*/ 	.short	(.L_29 - .L_28)


	//   ....[0]....
.L_28:
        /*0058*/ 	.word	0x000004d0


	//   ....[1]....
        /*005c*/ 	.word	0x000004f0


	//   ....[2]....
        /*0060*/ 	.word	0x00000510


	//   ....[3]....
        /*0064*/ 	.word	0x000005d0


	//   ....[4]....
        /*0068*/ 	.word	0x000005f0


	//   ....[5]....
        /*006c*/ 	.word	0x00000650


	//   ....[6]....
        /*0070*/ 	.word	0x00000760


	//   ....[7]....
        /*0074*/ 	.word	0x00000790


	//   ....[8]....
        /*0078*/ 	.word	0x00002480


	//----- nvinfo : EIATTR_COOP_GROUP_MASK_REGIDS
	.align		4
.L_29:
        /*007c*/ 	.byte	0x04, 0x29
        /*007e*/ 	.short	(.L_31 - .L_30)


	//   ....[0]....
.L_30:
        /*0080*/ 	.word	0xffffffff


	//   ....[1]....
        /*0084*/ 	.word	0xffffffff


	//   ....[2]....
        /*0088*/ 	.word	0xffffffff


	//   ....[3]....
        /*008c*/ 	.word	0xffffffff


	//   ....[4]....
        /*0090*/ 	.word	0xffffffff


	//   ....[5]....
        /*0094*/ 	.word	0xffffffff


	//   ....[6]....
        /*0098*/ 	.word	0xffffffff


	//----- nvinfo : EIATTR_COOP_GROUP_INSTR_OFFSETS
	.align		4
.L_31:
        /*009c*/ 	.byte	0x04, 0x28
        /*009e*/ 	.short	(.L_33 - .L_32)


	//   ....[0]....
.L_32:
        /*00a0*/ 	.word	0x00000070


	//   ....[1]....
        /*00a4*/ 	.word	0x00000080


	//   ....[2]....
        /*00a8*/ 	.word	0x00000140


	//   ....[3]....
        /*00ac*/ 	.word	0x000002b0


	//   ....[4]....
        /*00b0*/ 	.word	0x000002f0


	//   ....[5]....
        /*00b4*/ 	.word	0x00000370


	//   ....[6]....
        /*00b8*/ 	.word	0x00000940


	//----- nvinfo : EIATTR_REG_RECONFIG
	.align		4
.L_33:
        /*00bc*/ 	.byte	0x01, 0x54
	.zero		2


	//----- nvinfo : EIATTR_SYSCALL_OFFSETS
	.align		4
        /*00c0*/ 	.byte	0x04, 0x46
        /*00c2*/ 	.short	(.L_35 - .L_34)


	//   ....[0]....
.L_34:
        /*00c4*/ 	.word	0x000018b0


	//----- nvinfo : EIATTR_MBARRIER_INSTR_OFFSETS
	.align		4
.L_35:
        /*00c8*/ 	.byte	0x04, 0x39
        /*00ca*/ 	.short	(.L_37 - .L_36)


	//   ....[0]....
.L_36:
        /*00cc*/ 	.word	0x00000240
        /*00d0*/ 	.word	0x000000ff
        /*00d4*/ 	.word	0x00000000
        /*00d8*/ 	.short	0x0100
        /*00da*/ 	.byte	0x08
	.zero		1


	//   ....[1]....
        /*00dc*/ 	.word	0x00000250
        /*00e0*/ 	.word	0x000000ff
        /*00e4*/ 	.word	0x00000018
        /*00e8*/ 	.short	0x0100
        /*00ea*/ 	.byte	0x08
	.zero		1


	//   ....[2]....
        /*00ec*/ 	.word	0x00000260
        /*00f0*/ 	.word	0x000000ff
        /*00f4*/ 	.word	0x00000008
        /*00f8*/ 	.short	0x0100
        /*00fa*/ 	.byte	0x08
	.zero		1


	//   ....[3]....
        /*00fc*/ 	.word	0x00000270
        /*0100*/ 	.word	0x000000ff
        /*0104*/ 	.word	0x00000020
        /*0108*/ 	.short	0x0100
        /*010a*/ 	.byte	0x08
	.zero		1


	//   ....[4]....
        /*010c*/ 	.word	0x00000280
        /*0110*/ 	.word	0x000000ff
        /*0114*/ 	.word	0x00000010
        /*0118*/ 	.short	0x0100
        /*011a*/ 	.byte	0x08
	.zero		1


	//   ....[5]....
        /*011c*/ 	.word	0x00000290
        /*0120*/ 	.word	0x000000ff
        /*0124*/ 	.word	0x00000028
        /*0128*/ 	.short	0x0100
        /*012a*/ 	.byte	0x08
	.zero		1


	//   ....[6]....
        /*012c*/ 	.word	0x000007e0
        /*0130*/ 	.word	0x000000ff
        /*0134*/ 	.word	0x00000060
        /*0138*/ 	.short	0x0100
        /*013a*/ 	.byte	0x08
	.zero		1


	//   ....[7]....
        /*013c*/ 	.word	0x00000870
        /*0140*/ 	.word	0x000000ff
        /*0144*/ 	.word	0x00000068
        /*0148*/ 	.short	0x0100
        /*014a*/ 	.byte	0x08
	.zero		1


	//   ....[8]....
        /*014c*/ 	.word	0x000008c0
        /*0150*/ 	.word	0x000000ff
        /*0154*/ 	.word	0x00000040
        /*0158*/ 	.short	0x0100
        /*015a*/ 	.byte	0x09
	.zero		1


	//   ....[9]....
        /*015c*/ 	.word	0x000008d0
        /*0160*/ 	.word	0x000000ff
        /*0164*/ 	.word	0x00000048
        /*0168*/ 	.short	0x0100
        /*016a*/ 	.byte	0x09
	.zero		1


	//   ....[10]....
        /*016c*/ 	.word	0x000008e0
        /*0170*/ 	.word	0x000000ff
        /*0174*/ 	.word	0x00000050
        /*0178*/ 	.short	0x0100
        /*017a*/ 	.byte	0x09
	.zero		1


	//   ....[11]....
        /*017c*/ 	.word	0x000008f0
        /*0180*/ 	.word	0x000000ff
        /*0184*/ 	.word	0x00000058
        /*0188*/ 	.short	0x0100
        /*018a*/ 	.byte	0x09
	.zero		1


	//   ....[12]....
        /*018c*/ 	.word	0x00001770
        /*0190*/ 	.word	0x000000ff
        /*0194*/ 	.word	0xfffffff8
        /*0198*/ 	.short	0x010a
        /*019a*/ 	.byte	0x2b
	.zero		1


	//   ....[13]....
        /*019c*/ 	.word	0x00001930
        /*01a0*/ 	.word	0x00000003
        /*01a4*/ 	.word	0x00000000
        /*01a8*/ 	.short	0x010a
        /*01aa*/ 	.byte	0x3f
	.zero		1


	//   ....[14]....
        /*01ac*/ 	.word	0x00001990
        /*01b0*/ 	.word	0x00000003
        /*01b4*/ 	.word	0x00000000
        /*01b8*/ 	.short	0x010a
        /*01ba*/ 	.byte	0x3f
	.zero		1


	//   ....[15]....
        /*01bc*/ 	.word	0x00001eb0
        /*01c0*/ 	.word	0x000000ff
        /*01c4*/ 	.word	0x00000000
        /*01c8*/ 	.short	0x010a
        /*01ca*/ 	.byte	0x07
	.zero		1


	//   ....[16]....
        /*01cc*/ 	.word	0x00001ef0
        /*01d0*/ 	.word	0x000000ff
        /*01d4*/ 	.word	0x00000000
        /*01d8*/ 	.short	0x010a
        /*01da*/ 	.byte	0x07
	.zero		1


	//   ....[17]....
        /*01dc*/ 	.word	0x00002310
        /*01e0*/ 	.word	0x00000005
        /*01e4*/ 	.word	0x00000000
        /*01e8*/ 	.short	0x0101
        /*01ea*/ 	.byte	0x3f
	.zero		1


	//   ....[18]....
        /*01ec*/ 	.word	0x00002420
        /*01f0*/ 	.word	0x00000003
        /*01f4*/ 	.word	0x00000000
        /*01f8*/ 	.short	0x0101
        /*01fa*/ 	.byte	0x2e
	.zero		1


	//   ....[19]....
        /*01fc*/ 	.word	0x00002520
        /*0200*/ 	.word	0x00000003
        /*0204*/ 	.word	0x00000000
        /*0208*/ 	.short	0x0101
        /*020a*/ 	.byte	0x3f
	.zero		1


	//   ....[20]....
        /*020c*/ 	.word	0x000025a0
        /*0210*/ 	.word	0x000000ff
        /*0214*/ 	.word	0x00000008
        /*0218*/ 	.short	0x010a
        /*021a*/ 	.byte	0x2b
	.zero		1


	//   ....[21]....
        /*021c*/ 	.word	0x00006700
        /*0220*/ 	.word	0x00000000
        /*0224*/ 	.word	0x00000000
        /*0228*/ 	.short	0x0101
        /*022a*/ 	.byte	0x2e
	.zero		1


	//   ....[22]....
        /*022c*/ 	.word	0x00007040
        /*0230*/ 	.word	0x0000000d
        /*0234*/ 	.word	0x00000018
        /*0238*/ 	.short	0x010a
        /*023a*/ 	.byte	0x3f
	.zero		1


	//   ....[23]....
        /*023c*/ 	.word	0x000074e0
        /*0240*/ 	.word	0x00000006
        /*0244*/ 	.word	0x00000068
        /*0248*/ 	.short	0x0101
        /*024a*/ 	.byte	0x3f
	.zero		1


	//   ....[24]....
        /*024c*/ 	.word	0x00007c10
        /*0250*/ 	.word	0x00000007
        /*0254*/ 	.word	0x00000000
        /*0258*/ 	.short	0x010a
        /*025a*/ 	.byte	0x3f
	.zero		1


	//   ....[25]....
        /*025c*/ 	.word	0x00007c90
        /*0260*/ 	.word	0x00000004
        /*0264*/ 	.word	0x00000000
        /*0268*/ 	.short	0x010a
        /*026a*/ 	.byte	0x3f
	.zero		1


	//   ....[26]....
        /*026c*/ 	.word	0x00007d20
        /*0270*/ 	.word	0x00000005
        /*0274*/ 	.word	0x00000000
        /*0278*/ 	.short	0x010a
        /*027a*/ 	.byte	0x3f
	.zero		1


	//   ....[27]....
        /*027c*/ 	.word	0x00007d90
        /*0280*/ 	.word	0x00000003
        /*0284*/ 	.word	0xfffffff8
        /*0288*/ 	.short	0x010a
        /*028a*/ 	.byte	0x3f
	.zero		1


	//   ....[28]....
        /*028c*/ 	.word	0x00007de0
        /*0290*/ 	.word	0x00000003
        /*0294*/ 	.word	0x00000000
        /*0298*/ 	.short	0x010a
        /*029a*/ 	.byte	0x3f
	.zero		1


	//   ....[29]....
        /*029c*/ 	.word	0x00007e40
        /*02a0*/ 	.word	0x00000005
        /*02a4*/ 	.word	0x00000000
        /*02a8*/ 	.short	0x010a
        /*02aa*/ 	.byte	0x3f
	.zero		1


	//   ....[30]....
        /*02ac*/ 	.word	0x00007ea0
        /*02b0*/ 	.word	0x00000003
        /*02b4*/ 	.word	0x00000008
        /*02b8*/ 	.short	0x010a
        /*02ba*/ 	.byte	0x3f
	.zero		1


	//   ....[31]....
        /*02bc*/ 	.word	0x00007f70
        /*02c0*/ 	.word	0x0000000d
        /*02c4*/ 	.word	0x00000018
        /*02c8*/ 	.short	0x010a
        /*02ca*/ 	.byte	0x3f
	.zero		1


	//   ....[32]....
        /*02cc*/ 	.word	0x00008040
        /*02d0*/ 	.word	0x00000007
        /*02d4*/ 	.word	0x00000000
        /*02d8*/ 	.short	0x010a
        /*02da*/ 	.byte	0x3f
	.zero		1


	//   ....[33]....
        /*02dc*/ 	.word	0x00008090
        /*02e0*/ 	.word	0x00000004
        /*02e4*/ 	.word	0x00000000
        /*02e8*/ 	.short	0x010a
        /*02ea*/ 	.byte	0x3f
	.zero		1


	//----- nvinfo : EIATTR_NUM_MBARRIERS
	.align		4
.L_37:
        /*02ec*/ 	.byte	0x03, 0x38
        /*02ee*/ 	.short	0x000c


	//----- nvinfo : EIATTR_EXIT_INSTR_OFFSETS
	.align		4
        /*02f0*/ 	.byte	0x04, 0x1c
        /*02f2*/ 	.short	(.L_39 - .L_38)


	//   ....[0]....
.L_38:
        /*02f4*/ 	.word	0x000013d0


	//   ....[1]....
        /*02f8*/ 	.word	0x00001430


	//   ....[2]....
        /*02fc*/ 	.word	0x00006d20


	//   ....[3]....
        /*0300*/ 	.word	0x00006d50


	//   ....[4]....
        /*0304*/ 	.word	0x00007d70


	//----- nvinfo : EIATTR_MAX_THREADS
	.align		4
.L_39:
        /*0308*/ 	.byte	0x04, 0x05
        /*030a*/ 	.short	(.L_41 - .L_40)
.L_40:
        /*030c*/ 	.word	0x00000180
        /*0310*/ 	.word	0x00000001
        /*0314*/ 	.word	0x00000001


	//----- nvinfo : EIATTR_CRS_STACK_SIZE
	.align		4
.L_41:
        /*0318*/ 	.byte	0x04, 0x1e
        /*031a*/ 	.short	(.L_43 - .L_42)
.L_42:
        /*031c*/ 	.word	0x00000000


	//----- nvinfo : EIATTR_CBANK_PARAM_SIZE
	.align		4
.L_43:
        /*0320*/ 	.byte	0x03, 0x19
        /*0322*/ 	.short	0x0470


	//----- nvinfo : EIATTR_PARAM_CBANK
	.align		4
        /*0324*/ 	.byte	0x04, 0x0a
        /*0326*/ 	.short	(.L_45 - .L_44)
	.align		4
.L_44:
        /*0328*/ 	.word	index@(.nv.constant0._ZN7cutlass13device_kernelINS_4gemm6kernel13GemmUniversalIN4cute5tupleIJiiiiEEENS1_10collective13CollectiveMmaINS1_34MainloopSm90TmaGmmaWarpSpecializedILi3ENS5_IJNS4_1CILi2EEENSA_ILi1EEESC_EEENS1_32KernelTmaWarpSpecializedPingpongEEENS5_IJNSA_ILi64EEENSA_ILi128EEESG_EEENS_10tfloat32_tENS5_IJlSC_lEEESJ_SK_NS4_8TiledMMAINS4_8MMA_AtomIJNS4_4SM904GMMA30MMA_64x128x8_F32TF32TF32_SS_TNILNSO_7ScaleInE1ELSQ_1EEEEEENS4_6LayoutINS5_IJSC_SC_SC_EEENS5_IJNSA_ILi0EEESV_SV_EEEEENS5_IJNS4_10UnderscoreESY_SY_EEEEENS4_13SM90_TMA_LOADENS4_14ComposedLayoutINS4_7SwizzleILi3ELi4ELi3EEENS4_18smem_ptr_flag_bitsILi32EEENST_INS5_IJNSA_ILi8EEENSA_ILi32EEEEEENS5_IJS18_SC_EEEEEEEvNS4_8identityENS4_23SM90_TMA_LOAD_MULTICASTES1C_vS1D_EENS_8epilogue10collective6detail29Sm90TmaWarpSpecializedAdapterINS1H_15DefaultEpilogueISJ_SK_SK_NS1G_6thread17LinearCombinationISJ_Li1EffLNS1L_9ScaleType4KindE0ELNS_15FloatRoundStyleE2ESJ_EENS1_15EpilogueDefaultEEEEEvvEEEEvNT_6ParamsE)
        /*032c*/ 	.short	0x0210
        /*032e*/ 	.short	0x0470


	//----- nvinfo : EIATTR_SW_WAR
	.align		4
.L_45:
        /*0330*/ 	.byte	0x04, 0x36
        /*0332*/ 	.short	(.L_47 - .L_46)
.L_46:
        /*0334*/ 	.word	0x00000008
.L_47:


//--------------------- .nv.callgraph             --------------------------
	.section	.nv.callgraph,"",@"SHT_CUDA_CALLGRAPH"
	.align	4
	.sectionentsize	8
	.align		4
        /*0000*/ 	.word	0x00000000
	.align		4
        /*0004*/ 	.word	0xffffffff
	.align		4
        /*0008*/ 	.word	index@(_ZN7cutlass13device_kernelINS_4gemm6kernel13GemmUniversalIN4cute5tupleIJiiiiEEENS1_10collective13CollectiveMmaINS1_34MainloopSm90TmaGmmaWarpSpecializedILi3ENS5_IJNS4_1CILi2EEENSA_ILi1EEESC_EEENS1_32KernelTmaWarpSpecializedPingpongEEENS5_IJNSA_ILi64EEENSA_ILi128EEESG_EEENS_10tfloat32_tENS5_IJlSC_lEEESJ_SK_NS4_8TiledMMAINS4_8MMA_AtomIJNS4_4SM904GMMA30MMA_64x128x8_F32TF32TF32_SS_TNILNSO_7ScaleInE1ELSQ_1EEEEEENS4_6LayoutINS5_IJSC_SC_SC_EEENS5_IJNSA_ILi0EEESV_SV_EEEEENS5_IJNS4_10UnderscoreESY_SY_EEEEENS4_13SM90_TMA_LOADENS4_14ComposedLayoutINS4_7SwizzleILi3ELi4ELi3EEENS4_18smem_ptr_flag_bitsILi32EEENST_INS5_IJNSA_ILi8EEENSA_ILi32EEEEEENS5_IJS18_SC_EEEEEEEvNS4_8identityENS4_23SM90_TMA_LOAD_MULTICASTES1C_vS1D_EENS_8epilogue10collective6detail29Sm90TmaWarpSpecializedAdapterINS1H_15DefaultEpilogueISJ_SK_SK_NS1G_6thread17LinearCombinationISJ_Li1EffLNS1L_9ScaleType4KindE0ELNS_15FloatRoundStyleE2ESJ_EENS1_15EpilogueDefaultEEEEEvvEEEEvNT_6ParamsE)
	.align		4
        /*000c*/ 	.word	index@(__assertfail)
	.align		4
        /*0010*/ 	.word	0x00000000
	.align		4
        /*0014*/ 	.word	0xfffffffe
	.align		4
        /*0018*/ 	.word	0x00000000
	.align		4
        /*001c*/ 	.word	0xfffffffd
	.align		4
        /*0020*/ 	.word	0x00000000
	.align		4
        /*0024*/ 	.word	0xfffffffc


//--------------------- .nv.constant4             --------------------------
	.section	.nv.constant4,"a",@progbits
	.align	8
	.align		8
.nv.constant4:
        /*0000*/ 	.dword	__assertfail
	.align		8
        /*0008*/ 	.dword	__unnamed_1
	.align		8
        /*0010*/ 	.dword	_ZN39_INTERNAL_3b3c20c8_4_k_cu_d7f7a720_67114cuda3std3__45__cpo5beginE
	.align		8
        /*0018*/ 	.dword	_ZN39_INTERNAL_3b3c20c8_4_k_cu_d7f7a720_67114cuda3std3__45__cpo3endE
	.align		8
        /*0020*/ 	.dword	_ZN39_INTERNAL_3b3c20c8_4_k_cu_d7f7a720_67114cuda3std3__45__cpo6cbeginE
	.align		8
        /*0028*/ 	.dword	_ZN39_INTERNAL_3b3c20c8_4_k_cu_d7f7a720_67114cuda3std3__45__cpo4cendE
	.align		8
        /*0030*/ 	.dword	_ZN39_INTERNAL_3b3c20c8_4_k_cu_d7f7a720_67114cuda3std3__441_GLOBAL__N__3b3c20c8_4_k_cu_d7f7a720_67116ignoreE
	.align		8
        /*0038*/ 	.dword	_ZN39_INTERNAL_3b3c20c8_4_k_cu_d7f7a720_67114cuda3std3__419piecewise_constructE
	.align		8
        /*0040*/ 	.dword	_ZN39_INTERNAL_3b3c20c8_4_k_cu_d7f7a720_67114cuda3std3__48in_placeE
	.align		8
        /*0048*/ 	.dword	_ZN39_INTERNAL_3b3c20c8_4_k_cu_d7f7a720_67114cuda3std6ranges3__45__cpo4swapE
	.align		8
        /*0050*/ 	.dword	_ZN39_INTERNAL_3b3c20c8_4_k_cu_d7f7a720_67114cuda3std6ranges3__45__cpo9iter_moveE
	.align		8
        /*0058*/ 	.dword	_ZN39_INTERNAL_3b3c20c8_4_k_cu_d7f7a720_67114cute7productE
	.align		8
        /*0060*/ 	.dword	_ZN39_INTERNAL_3b3c20c8_4_k_cu_d7f7a720_67114cute1_E
	.align		8
        /*0068*/ 	.dword	$str$22
	.align		8
        /*0070*/ 	.dword	$str$23


//--------------------- .text._ZN7cutlass13device_kernelINS_4gemm6kernel13GemmUniversalIN4cute5tupleIJiiiiEEENS1_10collective13CollectiveMmaINS1_34MainloopSm90TmaGmmaWarpSpecializedILi3ENS5_IJNS4_1CILi2EEENSA_ILi1EEESC_EEENS1_32KernelTmaWarpSpecializedPingpongEEENS5_IJNSA_ILi64EEENSA_ILi128EEESG_EEENS_10tfloat32_tENS5_IJlSC_lEEESJ_SK_NS4_8TiledMMAINS4_8MMA_AtomIJNS4_4SM904GMMA30MMA_64x128x8_F32TF32TF32_SS_TNILNSO_7ScaleInE1ELSQ_1EEEEEENS4_6LayoutINS5_IJSC_SC_SC_EEENS5_IJNSA_ILi0EEESV_SV_EEEEENS5_IJNS4_10UnderscoreESY_SY_EEEEENS4_13SM90_TMA_LOADENS4_14ComposedLayoutINS4_7SwizzleILi3ELi4ELi3EEENS4_18smem_ptr_flag_bitsILi32EEENST_INS5_IJNSA_ILi8EEENSA_ILi32EEEEEENS5_IJS18_SC_EEEEEEEvNS4_8identityENS4_23SM90_TMA_LOAD_MULTICASTES1C_vS1D_EENS_8epilogue10collective6detail29Sm90TmaWarpSpecializedAdapterINS1H_15DefaultEpilogueISJ_SK_SK_NS1G_6thread17LinearCombinationISJ_Li1EffLNS1L_9ScaleType4KindE0ELNS_15FloatRoundStyleE2ESJ_EENS1_15EpilogueDefaultEEEEEvvEEEEvNT_6ParamsE --------------------------
	.section	.text._ZN7cutlass13device_kernelINS_4gemm6kernel13GemmUniversalIN4cute5tupleIJiiiiEEENS1_10collective13CollectiveMmaINS1_34MainloopSm90TmaGmmaWarpSpecializedILi3ENS5_IJNS4_1CILi2EEENSA_ILi1EEESC_EEENS1_32KernelTmaWarpSpecializedPingpongEEENS5_IJNSA_ILi64EEENSA_ILi128EEESG_EEENS_10tfloat32_tENS5_IJlSC_lEEESJ_SK_NS4_8TiledMMAINS4_8MMA_AtomIJNS4_4SM904GMMA30MMA_64x128x8_F32TF32TF32_SS_TNILNSO_7ScaleInE1ELSQ_1EEEEEENS4_6LayoutINS5_IJSC_SC_SC_EEENS5_IJNSA_ILi0EEESV_SV_EEEEENS5_IJNS4_10UnderscoreESY_SY_EEEEENS4_13SM90_TMA_LOADENS4_14ComposedLayoutINS4_7SwizzleILi3ELi4ELi3EEENS4_18smem_ptr_flag_bitsILi32EEENST_INS5_IJNSA_ILi8EEENSA_ILi32EEEEEENS5_IJS18_SC_EEEEEEEvNS4_8identityENS4_23SM90_TMA_LOAD_MULTICASTES1C_vS1D_EENS_8epilogue10collective6detail29Sm90TmaWarpSpecializedAdapterINS1H_15DefaultEpilogueISJ_SK_SK_NS1G_6thread17LinearCombinationISJ_Li1EffLNS1L_9ScaleType4KindE0ELNS_15FloatRoundStyleE2ESJ_EENS1_15EpilogueDefaultEEEEEvvEEEEvNT_6ParamsE,"ax",@progbits
	.align	128
.text._ZN7cutlass13device_kernelINS_4gemm6kernel13GemmUniversalIN4cute5tupleIJiiiiEEENS1_10collective13CollectiveMmaINS1_34MainloopSm90TmaGmmaWarpSpecializedILi3ENS5_IJNS4_1CILi2EEENSA_ILi1EEESC_EEENS1_32KernelTmaWarpSpecializedPingpongEEENS5_IJNSA_ILi64EEENSA_ILi128EEESG_EEENS_10tfloat32_tENS5_IJlSC_lEEESJ_SK_NS4_8TiledMMAINS4_8MMA_AtomIJNS4_4SM904GMMA30MMA_64x128x8_F32TF32TF32_SS_TNILNSO_7ScaleInE1ELSQ_1EEEEEENS4_6LayoutINS5_IJSC_SC_SC_EEENS5_IJNSA_ILi0EEESV_SV_EEEEENS5_IJNS4_10UnderscoreESY_SY_EEEEENS4_13SM90_TMA_LOADENS4_14ComposedLayoutINS4_7SwizzleILi3ELi4ELi3EEENS4_18smem_ptr_flag_bitsILi32EEENST_INS5_IJNSA_ILi8EEENSA_ILi32EEEEEENS5_IJS18_SC_EEEEEEEvNS4_8identityENS4_23SM90_TMA_LOAD_MULTICASTES1C_vS1D_EENS_8epilogue10collective6detail29Sm90TmaWarpSpecializedAdapterINS1H_15DefaultEpilogueISJ_SK_SK_NS1G_6thread17LinearCombinationISJ_Li1EffLNS1L_9ScaleType4KindE0ELNS_15FloatRoundStyleE2ESJ_EENS1_15EpilogueDefaultEEEEEvvEEEEvNT_6ParamsE:
        .type           _ZN7cutlass13device_kernelINS_4gemm6kernel13GemmUniversalIN4cute5tupleIJiiiiEEENS1_10collective13CollectiveMmaINS1_34MainloopSm90TmaGmmaWarpSpecializedILi3ENS5_IJNS4_1CILi2EEENSA_ILi1EEESC_EEENS1_32KernelTmaWarpSpecializedPingpongEEENS5_IJNSA_ILi64EEENSA_ILi128EEESG_EEENS_10tfloat32_tENS5_IJlSC_lEEESJ_SK_NS4_8TiledMMAINS4_8MMA_AtomIJNS4_4SM904GMMA30MMA_64x128x8_F32TF32TF32_SS_TNILNSO_7ScaleInE1ELSQ_1EEEEEENS4_6LayoutINS5_IJSC_SC_SC_EEENS5_IJNSA_ILi0EEESV_SV_EEEEENS5_IJNS4_10UnderscoreESY_SY_EEEEENS4_13SM90_TMA_LOADENS4_14ComposedLayoutINS4_7SwizzleILi3ELi4ELi3EEENS4_18smem_ptr_flag_bitsILi32EEENST_INS5_IJNSA_ILi8EEENSA_ILi32EEEEEENS5_IJS18_SC_EEEEEEEvNS4_8identityENS4_23SM90_TMA_LOAD_MULTICASTES1C_vS1D_EENS_8epilogue10collective6detail29Sm90TmaWarpSpecializedAdapterINS1H_15DefaultEpilogueISJ_SK_SK_NS1G_6thread17LinearCombinationISJ_Li1EffLNS1L_9ScaleType4KindE0ELNS_15FloatRoundStyleE2ESJ_EENS1_15EpilogueDefaultEEEEEvvEEEEvNT_6ParamsE,@function
        .size           _ZN7cutlass13device_kernelINS_4gemm6kernel13GemmUniversalIN4cute5tupleIJiiiiEEENS1_10collective13CollectiveMmaINS1_34MainloopSm90TmaGmmaWarpSpecializedILi3ENS5_IJNS4_1CILi2EEENSA_ILi1EEESC_EEENS1_32KernelTmaWarpSpecializedPingpongEEENS5_IJNSA_ILi64EEENSA_ILi128EEESG_EEENS_10tfloat32_tENS5_IJlSC_lEEESJ_SK_NS4_8TiledMMAINS4_8MMA_AtomIJNS4_4SM904GMMA30MMA_64x128x8_F32TF32TF32_SS_TNILNSO_7ScaleInE1ELSQ_1EEEEEENS4_6LayoutINS5_IJSC_SC_SC_EEENS5_IJNSA_ILi0EEESV_SV_EEEEENS5_IJNS4_10UnderscoreESY_SY_EEEEENS4_13SM90_TMA_LOADENS4_14ComposedLayoutINS4_7SwizzleILi3ELi4ELi3EEENS4_18smem_ptr_flag_bitsILi32EEENST_INS5_IJNSA_ILi8EEENSA_ILi32EEEEEENS5_IJS18_SC_EEEEEEEvNS4_8identityENS4_23SM90_TMA_LOAD_MULTICASTES1C_vS1D_EENS_8epilogue10collective6detail29Sm90TmaWarpSpecializedAdapterINS1H_15DefaultEpilogueISJ_SK_SK_NS1G_6thread17LinearCombinationISJ_Li1EffLNS1L_9ScaleType4KindE0ELNS_15FloatRoundStyleE2ESJ_EENS1_15EpilogueDefaultEEEEEvvEEEEvNT_6ParamsE,(.L_x_199 - _ZN7cutlass13device_kernelINS_4gemm6kernel13GemmUniversalIN4cute5tupleIJiiiiEEENS1_10collective13CollectiveMmaINS1_34MainloopSm90TmaGmmaWarpSpecializedILi3ENS5_IJNS4_1CILi2EEENSA_ILi1EEESC_EEENS1_32KernelTmaWarpSpecializedPingpongEEENS5_IJNSA_ILi64EEENSA_ILi128EEESG_EEENS_10tfloat32_tENS5_IJlSC_lEEESJ_SK_NS4_8TiledMMAINS4_8MMA_AtomIJNS4_4SM904GMMA30MMA_64x128x8_F32TF32TF32_SS_TNILNSO_7ScaleInE1ELSQ_1EEEEEENS4_6LayoutINS5_IJSC_SC_SC_EEENS5_IJNSA_ILi0EEESV_SV_EEEEENS5_IJNS4_10UnderscoreESY_SY_EEEEENS4_13SM90_TMA_LOADENS4_14ComposedLayoutINS4_7SwizzleILi3ELi4ELi3EEENS4_18smem_ptr_flag_bitsILi32EEENST_INS5_IJNSA_ILi8EEENSA_ILi32EEEEEENS5_IJS18_SC_EEEEEEEvNS4_8identityENS4_23SM90_TMA_LOAD_MULTICASTES1C_vS1D_EENS_8epilogue10collective6detail29Sm90TmaWarpSpecializedAdapterINS1H_15DefaultEpilogueISJ_SK_SK_NS1G_6thread17LinearCombinationISJ_Li1EffLNS1L_9ScaleType4KindE0ELNS_15FloatRoundStyleE2ESJ_EENS1_15EpilogueDefaultEEEEEvvEEEEvNT_6ParamsE)
        .other          _ZN7cutlass13device_kernelINS_4gemm6kernel13GemmUniversalIN4cute5tupleIJiiiiEEENS1_10collective13CollectiveMmaINS1_34MainloopSm90TmaGmmaWarpSpecializedILi3ENS5_IJNS4_1CILi2EEENSA_ILi1EEESC_EEENS1_32KernelTmaWarpSpecializedPingpongEEENS5_IJNSA_ILi64EEENSA_ILi128EEESG_EEENS_10tfloat32_tENS5_IJlSC_lEEESJ_SK_NS4_8TiledMMAINS4_8MMA_AtomIJNS4_4SM904GMMA30MMA_64x128x8_F32TF32TF32_SS_TNILNSO_7ScaleInE1ELSQ_1EEEEEENS4_6LayoutINS5_IJSC_SC_SC_EEENS5_IJNSA_ILi0EEESV_SV_EEEEENS5_IJNS4_10UnderscoreESY_SY_EEEEENS4_13SM90_TMA_LOADENS4_14ComposedLayoutINS4_7SwizzleILi3ELi4ELi3EEENS4_18smem_ptr_flag_bitsILi32EEENST_INS5_IJNSA_ILi8EEENSA_ILi32EEEEEENS5_IJS18_SC_EEEEEEEvNS4_8identityENS4_23SM90_TMA_LOAD_MULTICASTES1C_vS1D_EENS_8epilogue10collective6detail29Sm90TmaWarpSpecializedAdapterINS1H_15DefaultEpilogueISJ_SK_SK_NS1G_6thread17LinearCombinationISJ_Li1EffLNS1L_9ScaleType4KindE0ELNS_15FloatRoundStyleE2ESJ_EENS1_15EpilogueDefaultEEEEEvvEEEEvNT_6ParamsE,@"STO_CUDA_ENTRY STV_DEFAULT"
_ZN7cutlass13device_kernelINS_4gemm6kernel13GemmUniversalIN4cute5tupleIJiiiiEEENS1_10collective13CollectiveMmaINS1_34MainloopSm90TmaGmmaWarpSpecializedILi3ENS5_IJNS4_1CILi2EEENSA_ILi1EEESC_EEENS1_32KernelTmaWarpSpecializedPingpongEEENS5_IJNSA_ILi64EEENSA_ILi128EEESG_EEENS_10tfloat32_tENS5_IJlSC_lEEESJ_SK_NS4_8TiledMMAINS4_8MMA_AtomIJNS4_4SM904GMMA30MMA_64x128x8_F32TF32TF32_SS_TNILNSO_7ScaleInE1ELSQ_1EEEEEENS4_6LayoutINS5_IJSC_SC_SC_EEENS5_IJNSA_ILi0EEESV_SV_EEEEENS5_IJNS4_10UnderscoreESY_SY_EEEEENS4_13SM90_TMA_LOADENS4_14ComposedLayoutINS4_7SwizzleILi3ELi4ELi3EEENS4_18smem_ptr_flag_bitsILi32EEENST_INS5_IJNSA_ILi8EEENSA_ILi32EEEEEENS5_IJS18_SC_EEEEEEEvNS4_8identityENS4_23SM90_TMA_LOAD_MULTICASTES1C_vS1D_EENS_8epilogue10collective6detail29Sm90TmaWarpSpecializedAdapterINS1H_15DefaultEpilogueISJ_SK_SK_NS1G_6thread17LinearCombinationISJ_Li1EffLNS1L_9ScaleType4KindE0ELNS_15FloatRoundStyleE2ESJ_EENS1_15EpilogueDefaultEEEEEvvEEEEvNT_6ParamsE:
[----:B------:R-:W0:Y:S02]  /*0000*/  LDC R1, c[0x0][0x28] ;  /* 0x00000a00ff017b82 */ /* 0x000e240000000800 */
[----:B0-----:R-:W-:Y:S01]  /*0010*/  VIADD R1, R1, 0xfffffff8 ;  /* 0xfffffff801017836 */ /* 0x001fe20000000000 */
[----:B------:R-:W0:Y:S01]  /*0020*/  S2R R4, SR_TID.X ;  /* 0x0000000000047919 */ /* 0x000e220000002100 */
[----:B------:R-:W-:Y:S01]  /*0030*/  ELECT P0, URZ, PT ;  /* 0x00000000003f782f */ /* 0x000fe20003800000 */
[----:B------:R-:W-:Y:S01]  /*0040*/  BSSY B0, `(.L_x_0) ;  /* 0x000000f000007945 */ /* 0x000fe20003800000 */
[--C-:B0-----:R-:W-:Y:S02]  /*0050*/  SHF.R.U32.HI R0, RZ, 0x5, R4.reuse ;  /* 0x00000005ff007819 */ /* 0x101fe40000011604 */
[----:B------:R-:W-:-:S03]  /*0060*/  SHF.R.U32.HI R7, RZ, 0x7, R4 ;  /* 0x00000007ff077819 */ /* 0x000fc60000011604 */
[----:B------:R-:W0:Y:S04]  /*0070*/  SHFL.IDX PT, R2, R0, RZ, 0x1f ;  /* 0x00001fff00027589 */ /* 0x000e2800000e0000 */
[----:B------:R1:W2:Y:S01]  /*0080*/  SHFL.IDX PT, R10, R7, RZ, 0x1f ;  /* 0x00001fff070a7589 */ /* 0x0002a200000e0000 */
[----:B0-----:R-:W-:-:S13]  /*0090*/  ISETP.NE.OR P0, PT, R2, RZ, !P0 ;  /* 0x000000ff0200720c */ /* 0x001fda0004705670 */
[----:B-12---:R-:W-:Y:S05]  /*00a0*/  @P0 BRA `(.L_x_1) ;  /* 0x0000000000200947 */ /* 0x006fea0003800000 */
[----:B------:R-:W-:Y:S02]  /*00b0*/  ULDC.64 UR4, c[0x0][0x198] ;  /* 0x0000660000047ab9 */ /* 0x000fe40000000a00 */
[----:B------:R-:W-:Y:S02]  /*00c0*/  UIADD3 UR6, UP0, UR4, 0xf0, URZ ;  /* 0x000000f004067890 */ /* 0x000fe4000ff1e03f */
[----:B------:R-:W-:Y:S02]  /*00d0*/  UIADD3 UR4, UP1, UR4, 0x1f0, URZ ;  /* 0x000001f004047890 */ /* 0x000fe4000ff3e03f */
[----:B------:R-:W-:Y:S02]  /*00e0*/  UIADD3.X UR7, URZ, UR5, URZ, UP0, !UPT ;  /* 0x000000053f077290 */ /* 0x000fe400087fe43f */
[----:B------:R-:W-:-:S07]  /*00f0*/  UIADD3.X UR5, URZ, UR5, URZ, UP1, !UPT ;  /* 0x000000053f057290 */ /* 0x000fce0008ffe43f */
[----:B------:R0:W-:Y:S02]  /*0100*/  UTMACCTL.PF [UR6] ;  /* 0x00000000060079b9 */ /* 0x0001e40008040000 */
[----:B------:R0:W-:Y:S02]  /*0110*/  UTMACCTL.PF [UR4] ;  /* 0x00000000040079b9 */ /* 0x0001e40008040000 */
[----:B0-----:R-:W-:Y:S01]  /*0120*/  NOP ;  /* 0x0000000000007918 */ /* 0x001fe20000000000 */
.L_x_1:
[----:B------:R-:W-:Y:S05]  /*0130*/  BSYNC B0 ;  /* 0x0000000000007941 */ /* 0x000fea0003800000 */
.L_x_0:
[----:B------:R-:W0:Y:S02]  /*0140*/  SHFL.IDX PT, R9, R0, RZ, 0x1f ;  /* 0x00001fff00097589 */ /* 0x000e2400000e0000 */
[----:B0-----:R-:W-:-:S13]  /*0150*/  ISETP.NE.AND P0, PT, R9, RZ, PT ;  /* 0x000000ff0900720c */ /* 0x001fda0003f05270 */
[----:B------:R-:W-:Y:S05]  /*0160*/  @P0 BRA `(.L_x_2) ;  /* 0x0000000000500947 */ /* 0x000fea0003800000 */
[----:B------:R-:W0:Y:S01]  /*0170*/  S2UR UR8, SR_CgaCtaId ;  /* 0x00000000000879c3 */ /* 0x000e220000008800 */
[----:B------:R-:W-:Y:S01]  /*0180*/  UMOV UR4, 0x400 ;  /* 0x0000040000047882 */ /* 0x000fe20000000000 */
[----:B------:R-:W-:Y:S01]  /*0190*/  UMOV UR5, 0x1 ;  /* 0x0000000100057882 */ /* 0x000fe20000000000 */
[----:B------:R-:W-:Y:S01]  /*01a0*/  UMOV UR6, 0x2 ;  /* 0x0000000200067882 */ /* 0x000fe20000000000 */
[----:B------:R-:W-:Y:S01]  /*01b0*/  ELECT P0, URZ, PT ;  /* 0x00000000003f782f */ /* 0x000fe20003800000 */
[----:B------:R-:W-:-:S04]  /*01c0*/  UIADD3 UR6, -UR6, 0x100000, URZ ;  /* 0x0010000006067890 */ /* 0x000fc8000fffe13f */
[----:B------:R-:W-:Y:S02]  /*01d0*/  USHF.L.U32 UR7, UR6, 0xb, URZ ;  /* 0x0000000b06077899 */ /* 0x000fe4000800063f */
[----:B------:R-:W-:Y:S02]  /*01e0*/  USHF.L.U32 UR6, UR6, 0x1, URZ ;  /* 0x0000000106067899 */ /* 0x000fe4000800063f */
[----:B0-----:R-:W-:Y:S02]  /*01f0*/  ULEA UR8, UR8, UR4, 0x18 ;  /* 0x0000000408087291 */ /* 0x001fe4000f8ec03f */
[----:B------:R-:W-:-:S04]  /*0200*/  UIADD3 UR4, -UR5, 0x100000, URZ ;  /* 0x0010000005047890 */ /* 0x000fc8000fffe13f */
[----:B------:R-:W-:Y:S02]  /*0210*/  USHF.L.U32 UR5, UR4, 0xb, URZ ;  /* 0x0000000b04057899 */ /* 0x000fe4000800063f */
[----:B------:R-:W-:Y:S01]  /*0220*/  USHF.L.U32 UR4, UR4, 0x1, URZ ;  /* 0x0000000104047899 */ /* 0x000fe2000800063f */
[----:B------:R-:W0:Y:S11]  /*0230*/  FENCE.VIEW.ASYNC.S ;  /* 0x00000000000073c6 */ /* 0x000e360000000000 */
[----:B0-----:R0:W1:Y:S01]  /*0240*/  SYNCS.EXCH.64 URZ, [UR8], UR4 ;  /* 0x00000004083f75b2 */ /* 0x0010620008000100 */
[----:B------:R0:W2:Y:S01]  /*0250*/  SYNCS.EXCH.64 URZ, [UR8+0x18], UR6 ;  /* 0x00001806083f75b2 */ /* 0x0000a20008000100 */
[----:B------:R0:W3:Y:S01]  /*0260*/  SYNCS.EXCH.64 URZ, [UR8+0x8], UR4 ;  /* 0x00000804083f75b2 */ /* 0x0000e20008000100 */
[----:B------:R0:W4:Y:S01]  /*0270*/  SYNCS.EXCH.64 URZ, [UR8+0x20], UR6 ;  /* 0x00002006083f75b2 */ /* 0x0001220008000100 */
[----:B------:R0:W0:Y:S01]  /*0280*/  SYNCS.EXCH.64 URZ, [UR8+0x10], UR4 ;  /* 0x00001004083f75b2 */ /* 0x0000220008000100 */
[----:B------:R0:W0:Y:S01]  /*0290*/  SYNCS.EXCH.64 URZ, [UR8+0x28], UR6 ;  /* 0x00002806083f75b2 */ /* 0x0000220008000100 */
[----:B------:R-:W-:Y:S01]  /*02a0*/  NOP ;  /* 0x0000000000007918 */ /* 0x000fe20000000000 */
.L_x_2:
[----:B------:R-:W5:Y:S01]  /*02b0*/  SHFL.IDX PT, R12, R0, RZ, 0x1f ;  /* 0x00001fff000c7589 */ /* 0x000f6200000e0000 */
[----:B------:R-:W1:Y:S01]  /*02c0*/  S2UR UR12, SR_CTAID.X ;  /* 0x00000000000c79c3 */ /* 0x000e620000002500 */
[----:B------:R-:W-:Y:S02]  /*02d0*/  SHF.R.S32.HI R3, RZ, 0x1f, R4 ;  /* 0x0000001fff037819 */ /* 0x000fe40000011404 */
[----:B------:R-:W-:Y:S01]  /*02e0*/  ELECT P0, URZ, PT ;  /* 0x00000000003f782f */ /* 0x000fe20003800000 */
[----:B------:R-:W2:Y:S01]  /*02f0*/  SHFL.IDX PT, R11, R0, RZ, 0x1f ;  /* 0x00001fff000b7589 */ /* 0x000ea200000e0000 */
[----:B0-----:R-:W-:Y:S01]  /*0300*/  ULDC UR4, c[0x0][0x150] ;  /* 0x0000540000047ab9 */ /* 0x001fe20000000800 */
[----:B------:R-:W-:Y:S02]  /*0310*/  LEA.HI R3, R3, R4, RZ, 0x7 ;  /* 0x0000000403037211 */ /* 0x000fe400078f38ff */
[----:B------:R-:W-:Y:S01]  /*0320*/  ELECT P1, URZ, PT ;  /* 0x00000000003f782f */ /* 0x000fe20003820000 */
[----:B------:R-:W0:Y:S01]  /*0330*/  S2R R6, SR_CTAID.Y ;  /* 0x0000000000067919 */ /* 0x000e220000002600 */
[----:B------:R-:W3:Y:S01]  /*0340*/  LDC R14, c[0x0][0x144] ;  /* 0x00005100ff0e7b82 */ /* 0x000ee20000000800 */
[----:B------:R-:W-:Y:S01]  /*0350*/  LOP3.LUT R3, R3, 0xffffff80, RZ, 0xc0, !PT ;  /* 0xffffff8003037812 */ /* 0x000fe200078ec0ff */
[----:B------:R-:W-:Y:S01]  /*0360*/  UMOV UR11, 0x80 ;  /* 0x00000080000b7882 */ /* 0x000fe20000000000 */
[----:B------:R-:W4:Y:S01]  /*0370*/  SHFL.IDX PT, R16, R7, RZ, 0x1f ;  /* 0x00001fff07107589 */ /* 0x000f2200000e0000 */
[----:B------:R-:W-:Y:S01]  /*0380*/  NOP ;  /* 0x0000000000007918 */ /* 0x000fe20000000000 */
[----:B------:R-:W-:Y:S01]  /*0390*/  NOP ;  /* 0x0000000000007918 */ /* 0x000fe20000000000 */
[----:B------:R-:W-:Y:S01]  /*03a0*/  IMAD.IADD R5, R4, 0x1, -R3 ;  /* 0x0000000104057824 */ /* 0x000fe200078e0a03 */
[C---:B------:R-:W-:Y:S01]  /*03b0*/  ISETP.NE.AND P4, PT, R10.reuse, RZ, PT ;  /* 0x000000ff0a00720c */ /* 0x040fe20003f85270 */
[----:B------:R-:W4:Y:S01]  /*03c0*/  LDC R15, c[0x0][0x140] ;  /* 0x00005000ff0f7b82 */ /* 0x000f220000000800 */
[----:B------:R-:W-:-:S02]  /*03d0*/  VIADD R36, R10, 0xffffffff ;  /* 0xffffffff0a247836 */ /* 0x000fc40000000000 */
[----:B------:R-:W-:Y:S01]  /*03e0*/  SHF.R.S32.HI R8, RZ, 0x1f, R5 ;  /* 0x0000001fff087819 */ /* 0x000fe20000011405 */
[----:B------:R-:W-:Y:S02]  /*03f0*/  IMAD.MOV.U32 R89, RZ, RZ, 0x1 ;  /* 0x00000001ff597424 */ /* 0x000fe400078e00ff */
[----:B------:R-:W-:Y:S02]  /*0400*/  ISETP.GE.U32.AND P6, PT, R36, 0x2, PT ;  /* 0x000000022400780c */ /* 0x000fe40003fc6070 */
[----:B-----5:R-:W-:Y:S01]  /*0410*/  ISETP.NE.OR P0, PT, R12, RZ, !P0 ;  /* 0x000000ff0c00720c */ /* 0x020fe20004705670 */
[----:B------:R-:W5:Y:S01]  /*0420*/  LDC R25, c[0x0][0x148] ;  /* 0x00005200ff197b82 */ /* 0x000f620000000800 */
[----:B-1----:R-:W-:Y:S02]  /*0430*/  I2FP.F32.U32 R12, UR12 ;  /* 0x0000000c000c7c45 */ /* 0x002fe40008201000 */
[----:B------:R-:W-:Y:S02]  /*0440*/  LEA.HI R3, R8, R5, RZ, 0x3 ;  /* 0x0000000508037211 */ /* 0x000fe400078f18ff */
[----:B--2---:R-:W-:Y:S01]  /*0450*/  ISETP.NE.OR P1, PT, R11, RZ, !P1 ;  /* 0x000000ff0b00720c */ /* 0x004fe20004f25670 */
[----:B------:R-:W-:Y:S01]  /*0460*/  FMUL R13, R12, UR4 ;  /* 0x000000040c0d7c20 */ /* 0x000fe20008400000 */
[--C-:B------:R-:W-:Y:S01]  /*0470*/  SHF.R.S32.HI R0, RZ, 0x3, R3.reuse ;  /* 0x00000003ff007819 */ /* 0x100fe20000011403 */
[----:B------:R-:W-:Y:S01]  /*0480*/  ULDC UR4, c[0x0][0x154] ;  /* 0x0000550000047ab9 */ /* 0x000fe20000000800 */
[----:B------:R-:W-:-:S02]  /*0490*/  SHF.R.S32.HI R3, RZ, 0x1f, R3 ;  /* 0x0000001fff037819 */ /* 0x000fc40000011403 */
[----:B------:R-:W-:Y:S01]  /*04a0*/  SHF.R.S32.HI R12, RZ, 0x1f, R9 ;  /* 0x0000001fff0c7819 */ /* 0x000fe20000011409 */
[----:B------:R-:W1:Y:S01]  /*04b0*/  F2I.U32.TRUNC.NTZ R13, R13 ;  /* 0x0000000d000d7305 */ /* 0x000e62000020f000 */
[----:B------:R-:W-:Y:S01]  /*04c0*/  LEA.HI R11, R3, R0, RZ, 0x2 ;  /* 0x00000000030b7211 */ /* 0x000fe200078f10ff */
[----:B------:R-:W-:Y:S01]  /*04d0*/  VOTEU.ALL UP1, P0 ;  /* 0x00000000003f7886 */ /* 0x000fe20000020000 */
[----:B------:R-:W-:Y:S01]  /*04e0*/  LEA.HI R12, R12, R9, RZ, 0x2 ;  /* 0x000000090c0c7211 */ /* 0x000fe200078f10ff */
[----:B------:R-:W-:Y:S01]  /*04f0*/  VOTEU.ALL UP0, P0 ;  /* 0x00000000003f7886 */ /* 0x000fe20000000000 */
[----:B------:R-:W-:Y:S01]  /*0500*/  SHF.R.S32.HI R3, RZ, 0x1f, R2 ;  /* 0x0000001fff037819 */ /* 0x000fe20000011402 */
[----:B------:R-:W-:Y:S01]  /*0510*/  VOTEU.ALL UP2, P1 ;  /* 0x00000000003f7886 */ /* 0x000fe20000840000 */
[----:B------:R-:W-:Y:S01]  /*0520*/  LOP3.LUT R11, R11, 0xfffffffc, RZ, 0xc0, !PT ;  /* 0xfffffffc0b0b7812 */ /* 0x000fe200078ec0ff */
[----:B------:R-:W2:Y:S01]  /*0530*/  @!UP1 S2UR UR7, SR_CgaCtaId ;  /* 0x00000000000799c3 */ /* 0x000ea20000008800 */
[----:B------:R-:W-:Y:S01]  /*0540*/  LOP3.LUT R12, R12, 0x3ffffffc, RZ, 0xc0, !PT ;  /* 0x3ffffffc0c0c7812 */ /* 0x000fe200078ec0ff */
[----:B------:R-:W-:Y:S01]  /*0550*/  @!UP1 UMOV UR6, 0x400 ;  /* 0x0000040000069882 */ /* 0x000fe20000000000 */
[----:B------:R-:W-:Y:S01]  /*0560*/  LEA.HI R3, R3, R2, RZ, 0x2 ;  /* 0x0000000203037211 */ /* 0x000fe200078f10ff */
[----:B------:R-:W-:Y:S01]  /*0570*/  IMAD.IADD R11, R0, 0x1, -R11 ;  /* 0x00000001000b7824 */ /* 0x000fe200078e0a0b */
[----:B------:R-:W-:Y:S01]  /*0580*/  @!UP2 UMOV UR9, 0x400 ;  /* 0x000004000009a882 */ /* 0x000fe20000000000 */
[----:B------:R-:W-:Y:S01]  /*0590*/  IMAD.IADD R12, R9, 0x1, -R12 ;  /* 0x00000001090c7824 */ /* 0x000fe200078e0a0c */
[----:B------:R-:W-:Y:S01]  /*05a0*/  LOP3.LUT R3, R3, 0xfffffffc, RZ, 0xc0, !PT ;  /* 0xfffffffc03037812 */ /* 0x000fe200078ec0ff */
[----:B------:R-:W5:Y:S01]  /*05b0*/  @!UP2 S2UR UR10, SR_CgaCtaId ;  /* 0x00000000000aa9c3 */ /* 0x000f620000008800 */
[----:B-1----:R-:W-:Y:S01]  /*05c0*/  IMAD.MOV R13, RZ, RZ, -R13 ;  /* 0x000000ffff0d7224 */ /* 0x002fe200078e0a0d */
[----:B------:R-:W-:Y:S01]  /*05d0*/  VOTEU.ALL UP3, P1 ;  /* 0x00000000003f7886 */ /* 0x000fe20000860000 */
[----:B------:R-:W-:Y:S01]  /*05e0*/  IMAD R11, R12, 0x4, R11 ;  /* 0x000000040c0b7824 */ /* 0x000fe200078e020b */
[----:B------:R-:W-:Y:S01]  /*05f0*/  VOTEU.ALL UP4, P1 ;  /* 0x00000000003f7886 */ /* 0x000fe20000880000 */
[----:B------:R-:W-:Y:S01]  /*0600*/  IMAD.IADD R9, R2, 0x1, -R3 ;  /* 0x0000000102097824 */ /* 0x000fe200078e0a03 */
[----:B0-----:R-:W-:Y:S01]  /*0610*/  I2FP.F32.U32 R2, R6 ;  /* 0x0000000600027245 */ /* 0x001fe20000201000 */
[----:B---3--:R-:W-:Y:S01]  /*0620*/  IMAD R21, R14, R13, UR12 ;  /* 0x0000000c0e157e24 */ /* 0x008fe2000f8e020d */
[C---:B------:R-:W-:Y:S01]  /*0630*/  LEA.HI R0, R11.reuse, R11, RZ, 0x1 ;  /* 0x0000000b0b007211 */ /* 0x040fe200078f08ff */
[C---:B------:R-:W-:Y:S01]  /*0640*/  IMAD.SHL.U32 R88, R11.reuse, 0x4, RZ ;  /* 0x000000040b587824 */ /* 0x040fe200078e00ff */
[----:B------:R-:W-:Y:S01]  /*0650*/  VOTEU.ALL UP5, P1 ;  /* 0x00000000003f7886 */ /* 0x000fe200008a0000 */
[----:B------:R-:W-:Y:S01]  /*0660*/  FMUL R2, R2, UR4 ;  /* 0x0000000402027c20 */ /* 0x000fe20008400000 */
[----:B------:R-:W-:Y:S01]  /*0670*/  LOP3.LUT R0, R0, 0xfffffffe, RZ, 0xc0, !PT ;  /* 0xfffffffe00007812 */ /* 0x000fe200078ec0ff */
[----:B------:R-:W-:Y:S01]  /*0680*/  UMOV UR4, 0x20 ;  /* 0x0000002000047882 */ /* 0x000fe20000000000 */
[----:B------:R-:W-:Y:S01]  /*0690*/  LOP3.LUT R88, R11, 0xc, R88, 0x78, !PT ;  /* 0x0000000c0b587812 */ /* 0x000fe200078e7858 */
[----:B------:R-:W-:-:S04]  /*06a0*/  @!UP1 UIADD3 UR4, -UR4, 0x100000, URZ ;  /* 0x0010000004049890 */ /* 0x000fc8000fffe13f */
[----:B------:R-:W-:Y:S02]  /*06b0*/  @!UP1 USHF.L.U32 UR5, UR4, 0xb, URZ ;  /* 0x0000000b04059899 */ /* 0x000fe4000800063f */
[----:B------:R-:W-:Y:S01]  /*06c0*/  @!UP1 USHF.L.U32 UR4, UR4, 0x1, URZ ;  /* 0x0000000104049899 */ /* 0x000fe2000800063f */
[----:B----4-:R-:W-:Y:S01]  /*06d0*/  ISETP.EQ.U32.AND P2, PT, R15, 0x1, PT ;  /* 0x000000010f00780c */ /* 0x010fe20003f42070 */
[----:B------:R-:W-:Y:S01]  /*06e0*/  IMAD.IADD R0, R11, 0x1, -R0 ;  /* 0x000000010b007824 */ /* 0x000fe200078e0a00 */
[----:B------:R-:W0:Y:S01]  /*06f0*/  F2I.U32.TRUNC.NTZ R2, R2 ;  /* 0x0000000200027305 */ /* 0x000e22000020f000 */
[----:B--2---:R-:W-:Y:S01]  /*0700*/  @!UP1 ULEA UR8, UR7, UR6, 0x18 ;  /* 0x0000000607089291 */ /* 0x004fe2000f8ec03f */
[----:B------:R-:W-:Y:S01]  /*0710*/  R2UR UR43, R16 ;  /* 0x00000000102b72ca */ /* 0x000fe200000e0000 */
[----:B------:R-:W-:-:S04]  /*0720*/  @!UP2 UIADD3 UR6, -UR11, 0x100000, URZ ;  /* 0x001000000b06a890 */ /* 0x000fc8000fffe13f */
[----:B------:R-:W-:Y:S02]  /*0730*/  @!UP2 USHF.L.U32 UR7, UR6, 0xb, URZ ;  /* 0x0000000b0607a899 */ /* 0x000fe4000800063f */
[----:B------:R-:W-:Y:S01]  /*0740*/  @!UP2 USHF.L.U32 UR6, UR6, 0x1, URZ ;  /* 0x000000010606a899 */ /* 0x000fe2000800063f */
[----:B------:R-:W-:Y:S01]  /*0750*/  ISETP.NE.AND P3, PT, R0, R21, PT ;  /* 0x000000150000720c */ /* 0x000fe20003f65270 */
[----:B------:R-:W-:Y:S01]  /*0760*/  VOTEU.ALL UP1, P0 ;  /* 0x00000000003f7886 */ /* 0x000fe20000020000 */
[----:B-----5:R-:W-:Y:S01]  /*0770*/  @!UP2 ULEA UR9, UR10, UR9, 0x18 ;  /* 0x000000090a09a291 */ /* 0x020fe2000f8ec03f */
[----:B------:R-:W-:Y:S01]  /*0780*/  LOP3.LUT P0, RZ, R5, 0x7, RZ, 0xc0, !PT ;  /* 0x0000000705ff7812 */ /* 0x000fe2000780c0ff */
[----:B------:R-:W-:Y:S01]  /*0790*/  VOTEU.ALL UP2, P1 ;  /* 0x00000000003f7886 */ /* 0x000fe20000840000 */
[----:B------:R-:W-:Y:S02]  /*07a0*/  ISETP.NE.AND P1, PT, R9, 0x3, PT ;  /* 0x000000030900780c */ /* 0x000fe40003f25270 */
[----:B------:R-:W-:-:S02]  /*07b0*/  ISETP.LT.U32.AND P0, PT, R88, 0x2, !P0 ;  /* 0x000000025800780c */ /* 0x000fc40004701070 */
[----:B------:R-:W-:Y:S01]  /*07c0*/  ISETP.EQ.OR P1, PT, R9, RZ, !P1 ;  /* 0x000000ff0900720c */ /* 0x000fe20004f22670 */
[----:B------:R-:W1:Y:S02]  /*07d0*/  FENCE.VIEW.ASYNC.S ;  /* 0x00000000000073c6 */ /* 0x000e640000000000 */
[----:B-1----:R1:W2:Y:S01]  /*07e0*/  @!UP0 SYNCS.EXCH.64 URZ, [UR8+0x60], UR4 ;  /* 0x00006004083f85b2 */ /* 0x0022a20008000100 */
[----:B0-----:R-:W-:Y:S01]  /*07f0*/  IMAD.MOV R20, RZ, RZ, -R2 ;  /* 0x000000ffff147224 */ /* 0x001fe200078e0a02 */
[----:B------:R-:W-:-:S03]  /*0800*/  @P3 LEA.HI R0, R88, R88, RZ, 0x1 ;  /* 0x0000005858003211 */ /* 0x000fc600078f08ff */
[----:B------:R-:W-:Y:S01]  /*0810*/  IMAD R3, R25, R20, R6 ;  /* 0x0000001419037224 */ /* 0x000fe200078e0206 */
[----:B------:R-:W-:Y:S02]  /*0820*/  ISETP.EQ.AND P1, PT, R10, RZ, P1 ;  /* 0x000000ff0a00720c */ /* 0x000fe40000f22270 */
[----:B------:R-:W-:Y:S02]  /*0830*/  @P3 SHF.R.S32.HI R0, RZ, 0x1, R0 ;  /* 0x00000001ff003819 */ /* 0x000fe40000011400 */
[----:B------:R-:W-:Y:S02]  /*0840*/  SEL R23, RZ, 0x1, !P1 ;  /* 0x00000001ff177807 */ /* 0x000fe40004800000 */
[----:B------:R-:W-:Y:S02]  /*0850*/  @P3 ISETP.NE.AND P5, PT, R0, R3, PT ;  /* 0x000000030000320c */ /* 0x000fe40003fa5270 */
[----:B------:R-:W-:Y:S01]  /*0860*/  SEL R0, RZ, 0x1, !P0 ;  /* 0x00000001ff007807 */ /* 0x000fe20004000000 */
[----:B------:R1:W0:Y:S01]  /*0870*/  @!UP1 SYNCS.EXCH.64 URZ, [UR8+0x68], UR4 ;  /* 0x00006804083f95b2 */ /* 0x0002220008000100 */
[----:B------:R-:W-:Y:S01]  /*0880*/  NOP ;  /* 0x0000000000007918 */ /* 0x000fe20000000000 */
[----:B------:R-:W-:-:S02]  /*0890*/  @P3 SEL R89, RZ, 0x1, P5 ;  /* 0x00000001ff593807 */ /* 0x000fc40002800000 */
[----:B------:R-:W-:Y:S02]  /*08a0*/  SEL R23, R23, 0x2, P6 ;  /* 0x0000000217177807 */ /* 0x000fe40003000000 */
[----:B------:R-:W-:Y:S01]  /*08b0*/  LOP3.LUT R89, R89, R0, RZ, 0xc0, !PT ;  /* 0x0000000059597212 */ /* 0x000fe200078ec0ff */
[----:B------:R1:W3:Y:S01]  /*08c0*/  @!UP2 SYNCS.EXCH.64 URZ, [UR9+0x40], UR6 ;  /* 0x00004006093fa5b2 */ /* 0x0002e20008000100 */
[----:B------:R1:W4:Y:S01]  /*08d0*/  @!UP3 SYNCS.EXCH.64 URZ, [UR9+0x48], UR6 ;  /* 0x00004806093fb5b2 */ /* 0x0003220008000100 */
[----:B------:R1:W0:Y:S01]  /*08e0*/  @!UP4 SYNCS.EXCH.64 URZ, [UR9+0x50], UR6 ;  /* 0x00005006093fc5b2 */ /* 0x0002220008000100 */
[----:B------:R1:W0:Y:S01]  /*08f0*/  @!UP5 SYNCS.EXCH.64 URZ, [UR9+0x58], UR6 ;  /* 0x00005806093fd5b2 */ /* 0x0002220008000100 */
[----:B------:R-:W-:Y:S01]  /*0900*/  NOP ;  /* 0x0000000000007918 */ /* 0x000fe20000000000 */
[----:B-12---:R-:W-:Y:S05]  /*0910*/  @!P2 BRA `(.L_x_3) ;  /* 0x000000000008a947 */ /* 0x006fea0003800000 */
[----:B0--34-:R-:W-:Y:S01]  /*0920*/  UCGABAR_ARV ;  /* 0x00000000000079c7 */ /* 0x019fe20008000000 */
[----:B------:R-:W-:Y:S05]  /*0930*/  BRA `(.L_x_4) ;  /* 0x0000000000047947 */ /* 0x000fea0003800000 */
.L_x_3:
[----:B0--34-:R-:W-:Y:S01]  /*0940*/  NOP ;  /* 0x0000000000007918 */ /* 0x019fe20000000000 */
.L_x_4:
[----:B------:R-:W-:Y:S01]  /*0950*/  ULDC.64 UR4, c[0x0][0x598] ;  /* 0x0001660000047ab9 */ /* 0x000fe20000000a00 */
[----:B------:R-:W-:Y:S01]  /*0960*/  ULDC.64 UR36, c[0x0][0x208] ;  /* 0x0000820000247ab9 */ /* 0x000fe20000000a00 */
[----:B------:R-:W-:-:S04]  /*0970*/  ISETP.NE.U32.AND P0, PT, RZ, UR4, PT ;  /* 0x00000004ff007c0c */ /* 0x000fc8000bf05070 */
[----:B------:R-:W-:-:S13]  /*0980*/  ISETP.NE.AND.EX P0, PT, RZ, UR5, PT, P0 ;  /* 0x00000005ff007c0c */ /* 0x000fda000bf05300 */
[----:B------:R-:W-:Y:S05]  /*0990*/  @!P0 BRA `(.L_x_5) ;  /* 0x00000000001c8947 */ /* 0x000fea0003800000 */
[----:B------:R-:W0:Y:S02]  /*09a0*/  LDC.64 R2, c[0x0][0x598] ;  /* 0x00016600ff027b82 */ /* 0x000e240000000a00 */
[----:B0-----:R-:W2:Y:S02]  /*09b0*/  LDG.E.64 R2, desc[UR36][R2.64] ;  /* 0x0000002402027981 */ /* 0x001ea4000c1e1b00 */
[----:B--2---:R-:W-:-:S04]  /*09c0*/  ISETP.NE.U32.AND P0, PT, R2, RZ, PT ;  /* 0x000000ff0200720c */ /* 0x004fc80003f05070 */
[----:B------:R-:W-:-:S13]  /*09d0*/  ISETP.NE.AND.EX P0, PT, R3, RZ, PT, P0 ;  /* 0x000000ff0300720c */ /* 0x000fda0003f05300 */
[----:B------:R-:W-:Y:S05]  /*09e0*/  @!P0 BRA `(.L_x_5) ;  /* 0x0000000000088947 */ /* 0x000fea0003800000 */
[----:B------:R0:W5:Y:S01]  /*09f0*/  LD.E R90, desc[UR36][R2.64] ;  /* 0x00000024025a7980 */ /* 0x000162000c101900 */
[----:B------:R-:W-:Y:S05]  /*0a00*/  BRA `(.L_x_6) ;  /* 0x0000000000247947 */ /* 0x000fea0003800000 */
.L_x_5:
[----:B------:R-:W-:Y:S02]  /*0a10*/  ULDC.64 UR4, c[0x0][0x588] ;  /* 0x0001620000047ab9 */ /* 0x000fe40000000a00 */
[----:B------:R-:W-:-:S04]  /*0a20*/  ISETP.NE.U32.AND P0, PT, RZ, UR4, PT ;  /* 0x00000004ff007c0c */ /* 0x000fc8000bf05070 */
[----:B------:R-:W-:-:S13]  /*0a30*/  ISETP.NE.AND.EX P0, PT, RZ, UR5, PT, P0 ;  /* 0x00000005ff007c0c */ /* 0x000fda000bf05300 */
[----:B------:R-:W-:Y:S05]  /*0a40*/  @!P0 BRA `(.L_x_7) ;  /* 0x00000000000c8947 */ /* 0x000fea0003800000 */
[----:B------:R-:W0:Y:S02]  /*0a50*/  LDC.64 R90, c[0x0][0x588] ;  /* 0x00016200ff5a7b82 */ /* 0x000e240000000a00 */
[----:B0-----:R1:W5:Y:S01]  /*0a60*/  LDG.E R90, desc[UR36][R90.64] ;  /* 0x000000245a5a7981 */ /* 0x001362000c1e1900 */
[----:B------:R-:W-:Y:S05]  /*0a70*/  BRA `(.L_x_6) ;  /* 0x0000000000087947 */ /* 0x000fea0003800000 */
.L_x_7:
[----:B------:R-:W-:Y:S02]  /*0a80*/  ULDC UR4, c[0x0][0x580] ;  /* 0x0001600000047ab9 */ /* 0x000fe40000000800 */
[----:B------:R-:W-:-:S07]  /*0a90*/  IMAD.U32 R90, RZ, RZ, UR4 ;  /* 0x00000004ff5a7e24 */ /* 0x000fce000f8e00ff */
.L_x_6:
[----:B------:R-:W-:Y:S02]  /*0aa0*/  ULDC.64 UR4, c[0x0][0x5a0] ;  /* 0x0001680000047ab9 */ /* 0x000fe40000000a00 */
[----:B------:R-:W-:-:S04]  /*0ab0*/  ISETP.NE.U32.AND P0, PT, RZ, UR4, PT ;  /* 0x00000004ff007c0c */ /* 0x000fc8000bf05070 */
[----:B------:R-:W-:-:S13]  /*0ac0*/  ISETP.NE.AND.EX P0, PT, RZ, UR5, PT, P0 ;  /* 0x00000005ff007c0c */ /* 0x000fda000bf05300 */
[----:B------:R-:W-:Y:S05]  /*0ad0*/  @!P0 BRA `(.L_x_8) ;  /* 0x00000000001c8947 */ /* 0x000fea0003800000 */
[----:B0-----:R-:W0:Y:S02]  /*0ae0*/  LDC.64 R2, c[0x0][0x5a0] ;  /* 0x00016800ff027b82 */ /* 0x001e240000000a00 */
[----:B0-----:R-:W2:Y:S02]  /*0af0*/  LDG.E.64 R2, desc[UR36][R2.64] ;  /* 0x0000002402027981 */ /* 0x001ea4000c1e1b00 */
[----:B--2---:R-:W-:-:S04]  /*0b00*/  ISETP.NE.U32.AND P0, PT, R2, RZ, PT ;  /* 0x000000ff0200720c */ /* 0x004fc80003f05070 */
[----:B------:R-:W-:-:S13]  /*0b10*/  ISETP.NE.AND.EX P0, PT, R3, RZ, PT, P0 ;  /* 0x000000ff0300720c */ /* 0x000fda0003f05300 */
[----:B------:R-:W-:Y:S05]  /*0b20*/  @!P0 BRA `(.L_x_8) ;  /* 0x0000000000088947 */ /* 0x000fea0003800000 */
[----:B-1----:R0:W5:Y:S01]  /*0b30*/  LD.E R91, desc[UR36][R2.64] ;  /* 0x00000024025b7980 */ /* 0x002162000c101900 */
[----:B------:R-:W-:Y:S05]  /*0b40*/  BRA `(.L_x_9) ;  /* 0x0000000000247947 */ /* 0x000fea0003800000 */
.L_x_8:
[----:B------:R-:W-:Y:S02]  /*0b50*/  ULDC.64 UR4, c[0x0][0x590] ;  /* 0x0001640000047ab9 */ /* 0x000fe40000000a00 */
[----:B------:R-:W-:-:S04]  /*0b60*/  ISETP.NE.U32.AND P0, PT, RZ, UR4, PT ;  /* 0x00000004ff007c0c */ /* 0x000fc8000bf05070 */
[----:B------:R-:W-:-:S13]  /*0b70*/  ISETP.NE.AND.EX P0, PT, RZ, UR5, PT, P0 ;  /* 0x00000005ff007c0c */ /* 0x000fda000bf05300 */
[----:B------:R-:W-:Y:S05]  /*0b80*/  @!P0 BRA `(.L_x_10) ;  /* 0x00000000000c8947 */ /* 0x000fea0003800000 */
[----:B0-----:R-:W1:Y:S02]  /*0b90*/  LDC.64 R2, c[0x0][0x590] ;  /* 0x00016400ff027b82 */ /* 0x001e640000000a00 */
[----:B-1----:R1:W5:Y:S01]  /*0ba0*/  LDG.E R91, desc[UR36][R2.64] ;  /* 0x00000024025b7981 */ /* 0x002362000c1e1900 */
[----:B------:R-:W-:Y:S05]  /*0bb0*/  BRA `(.L_x_9) ;  /* 0x0000000000087947 */ /* 0x000fea0003800000 */
.L_x_10:
[----:B------:R-:W-:Y:S02]  /*0bc0*/  ULDC UR4, c[0x0][0x584] ;  /* 0x0001610000047ab9 */ /* 0x000fe40000000800 */
[----:B-1----:R-:W-:-:S07]  /*0bd0*/  IMAD.U32 R91, RZ, RZ, UR4 ;  /* 0x00000004ff5b7e24 */ /* 0x002fce000f8e00ff */
.L_x_9:
[----:B01----:R-:W0:Y:S01]  /*0be0*/  LDC R2, c[0x0][0x65c] ;  /* 0x00019700ff027b82 */ /* 0x003e220000000800 */
[----:B------:R-:W-:Y:S01]  /*0bf0*/  ULDC UR6, c[0x0][0x28c] ;  /* 0x0000a30000067ab9 */ /* 0x000fe20000000800 */
[----:B------:R-:W-:Y:S01]  /*0c00*/  ISETP.NE.AND P0, PT, R10, 0x2, PT ;  /* 0x000000020a00780c */ /* 0x000fe20003f05270 */
[----:B------:R-:W-:Y:S01]  /*0c10*/  UIADD3 UR6, UR6, 0x3f, URZ ;  /* 0x0000003f06067890 */ /* 0x000fe2000fffe03f */
[----:B------:R-:W-:Y:S01]  /*0c20*/  IMAD.U32 R10, RZ, RZ, UR12 ;  /* 0x0000000cff0a7e24 */ /* 0x000fe2000f8e00ff */
[----:B------:R-:W-:Y:S01]  /*0c30*/  UMOV UR38, URZ ;  /* 0x0000003f00267c82 */ /* 0x000fe20008000000 */
[----:B------:R-:W-:Y:S01]  /*0c40*/  UMOV UR39, URZ ;  /* 0x0000003f00277c82 */ /* 0x000fe20008000000 */
[----:B------:R-:W-:Y:S01]  /*0c50*/  USHF.R.S32.HI UR7, URZ, 0x1f, UR6 ;  /* 0x0000001f3f077899 */ /* 0x000fe20008011406 */
[----:B------:R-:W-:-:S03]  /*0c60*/  ULDC.64 UR8, c[0x0][0x650] ;  /* 0x0001940000087ab9 */ /* 0x000fc60000000a00 */
[----:B------:R-:W-:-:S04]  /*0c70*/  ULEA.HI UR7, UR7, UR6, URZ, 0x6 ;  /* 0x0000000607077291 */ /* 0x000fc8000f8f303f */
[----:B------:R-:W-:Y:S01]  /*0c80*/  USHF.R.S32.HI UR40, URZ, 0x6, UR7 ;  /* 0x000000063f287899 */ /* 0x000fe20008011407 */
[----:B0-----:R-:W-:-:S13]  /*0c90*/  ISETP.NE.AND P1, PT, R2, 0x1, PT ;  /* 0x000000010200780c */ /* 0x001fda0003f25270 */
[----:B------:R-:W0:Y:S01]  /*0ca0*/  @P1 LDC R17, c[0x0][0x10] ;  /* 0x00000400ff111b82 */ /* 0x000e220000000800 */
[----:B------:R-:W-:Y:S02]  /*0cb0*/  @P1 IMAD.MOV.U32 R7, RZ, RZ, RZ ;  /* 0x000000ffff071224 */ /* 0x000fe400078e00ff */
[----:B------:R-:W-:-:S05]  /*0cc0*/  @P1 IMAD.MOV.U32 R11, RZ, RZ, RZ ;  /* 0x000000ffff0b1224 */ /* 0x000fca00078e00ff */
[----:B------:R-:W1:Y:S01]  /*0cd0*/  @!P1 LDC R3, c[0x0][0xc] ;  /* 0x00000300ff039b82 */ /* 0x000e620000000800 */
[----:B------:R-:W-:Y:S01]  /*0ce0*/  ULDC UR4, c[0x0][0xc] ;  /* 0x0000030000047ab9 */ /* 0x000fe20000000800 */
[----:B------:R-:W-:Y:S02]  /*0cf0*/  ULDC UR5, c[0x0][0x10] ;  /* 0x0000040000057ab9 */ /* 0x000fe40000000800 */
[----:B------:R-:W-:-:S04]  /*0d00*/  UIMAD.WIDE.U32 UR4, UR4, UR5, URZ ;  /* 0x00000005040472a5 */ /* 0x000fc8000f8e003f */
[----:B------:R-:W2:Y:S01]  /*0d10*/  LDC R0, c[0x0][0x14] ;  /* 0x00000500ff007b82 */ /* 0x000ea20000000800 */
[----:B0-----:R-:W-:-:S04]  /*0d20*/  @P1 IMAD.WIDE.U32 R16, R17, UR12, R6 ;  /* 0x0000000c11101c25 */ /* 0x001fc8000f8e0006 */
[----:B------:R-:W-:Y:S02]  /*0d30*/  @P1 IMAD.IADD R17, R17, 0x1, R11 ;  /* 0x0000000111111824 */ /* 0x000fe400078e020b */
[----:B------:R-:W-:Y:S02]  /*0d40*/  IMAD.MOV.U32 R11, RZ, RZ, RZ ;  /* 0x000000ffff0b7224 */ /* 0x000fe400078e00ff */
[----:B-1----:R-:W-:-:S04]  /*0d50*/  @!P1 IMAD.WIDE.U32 R10, R6, R3, R10 ;  /* 0x00000003060a9225 */ /* 0x002fc800078e000a */
[----:B------:R-:W-:Y:S02]  /*0d60*/  @!P1 IMAD.MOV.U32 R16, RZ, RZ, R10 ;  /* 0x000000ffff109224 */ /* 0x000fe400078e000a */
[----:B--2---:R-:W-:-:S04]  /*0d70*/  IMAD.WIDE.U32 R12, R0, UR4, RZ ;  /* 0x00000004000c7c25 */ /* 0x004fc8000f8e00ff */
[----:B------:R-:W-:Y:S01]  /*0d80*/  IMAD R3, R0, UR5, RZ ;  /* 0x0000000500037c24 */ /* 0x000fe2000f8e02ff */
[----:B------:R0:W-:Y:S01]  /*0d90*/  STL.64 [R1], R12 ;  /* 0x0000000c01007387 */ /* 0x0001e20000100a00 */
[----:B------:R-:W-:Y:S02]  /*0da0*/  @!P1 IMAD.MOV.U32 R17, RZ, RZ, R11 ;  /* 0x000000ffff119224 */ /* 0x000fe400078e000b */
[----:B------:R-:W-:Y:S01]  /*0db0*/  IMAD.IADD R0, R13, 0x1, R3 ;  /* 0x000000010d007824 */ /* 0x000fe200078e0203 */
[----:B------:R-:W-:Y:S06]  /*0dc0*/  @P0 BRA `(.L_x_11) ;  /* 0x0000000000200947 */ /* 0x000fec0003800000 */
[----:B------:R-:W-:Y:S01]  /*0dd0*/  UISETP.GE.U32.AND UP0, UPT, UR40, 0x3, UPT ;  /* 0x000000032800788c */ /* 0x000fe2000bf06070 */
[----:B------:R-:W-:Y:S01]  /*0de0*/  IADD3 R16, P0, R16, R12, RZ ;  /* 0x0000000c10107210 */ /* 0x000fe20007f1e0ff */
[----:B------:R-:W-:Y:S01]  /*0df0*/  UIMAD.WIDE.U32 UR4, UR40, -0x55555555, URZ ;  /* 0xaaaaaaab280478a5 */ /* 0x000fe2000f8e003f */
[----:B------:R-:W-:-:S03]  /*0e00*/  UMOV UR39, URZ ;  /* 0x0000003f00277c82 */ /* 0x000fc60008000000 */
[----:B------:R-:W-:Y:S01]  /*0e10*/  USHF.R.U32.HI UR4, URZ, 0x1, UR5 ;  /* 0x000000013f047899 */ /* 0x000fe20008011605 */
[----:B------:R-:W-:-:S03]  /*0e20*/  IMAD.X R17, R0, 0x1, R17, P0 ;  /* 0x0000000100117824 */ /* 0x000fc600000e0611 */
[----:B------:R-:W-:Y:S02]  /*0e30*/  UIMAD UR38, UR4, -0x3, UR40 ;  /* 0xfffffffd042678a4 */ /* 0x000fe4000f8e0228 */
[----:B------:R-:W-:-:S12]  /*0e40*/  @UP0 ULOP3.LUT UR39, UR4, 0x1, URZ, 0xc0, !UPT ;  /* 0x0000000104270892 */ /* 0x000fd8000f8ec03f */
.L_x_11:
[----:B------:R-:W-:Y:S01]  /*0e50*/  ISETP.GE.U32.AND P0, PT, R16, UR8, PT ;  /* 0x0000000810007c0c */ /* 0x000fe2000bf06070 */
[----:B------:R-:W-:Y:S01]  /*0e60*/  IMAD.MOV.U32 R22, RZ, RZ, -0x1 ;  /* 0xffffffffff167424 */ /* 0x000fe200078e00ff */
[----:B------:R-:W-:Y:S01]  /*0e70*/  PRMT R3, RZ, 0x7610, R3 ;  /* 0x00007610ff037816 */ /* 0x000fe20000000003 */
[----:B------:R-:W-:Y:S01]  /*0e80*/  IMAD.MOV.U32 R18, RZ, RZ, -0x1 ;  /* 0xffffffffff127424 */ /* 0x000fe200078e00ff */
[----:B------:R-:W-:Y:S01]  /*0e90*/  ISETP.GE.U32.AND.EX P0, PT, R17, UR9, PT, P0 ;  /* 0x0000000911007c0c */ /* 0x000fe2000bf06100 */
[----:B------:R-:W-:-:S12]  /*0ea0*/  IMAD.MOV.U32 R19, RZ, RZ, -0x1 ;  /* 0xffffffffff137424 */ /* 0x000fd800078e00ff */
[----:B------:R-:W-:Y:S05]  /*0eb0*/  @P0 BRA `(.L_x_12) ;  /* 0x0000000400280947 */ /* 0x000fea0003800000 */
[----:B------:R-:W1:Y:S01]  /*0ec0*/  LDC.64 R26, c[0x0][0x628] ;  /* 0x00018a00ff1a7b82 */ /* 0x000e620000000a00 */
[----:B------:R-:W-:Y:S02]  /*0ed0*/  IMAD.MOV.U32 R10, RZ, RZ, R16 ;  /* 0x000000ffff0a7224 */ /* 0x000fe400078e0010 */
[----:B------:R-:W-:-:S05]  /*0ee0*/  IMAD.MOV.U32 R11, RZ, RZ, R17 ;  /* 0x000000ffff0b7224 */ /* 0x000fca00078e0011 */
[----:B------:R-:W2:Y:S08]  /*0ef0*/  LDC R18, c[0x0][0x630] ;  /* 0x00018c00ff127b82 */ /* 0x000eb00000000800 */
[----:B------:R-:W3:Y:S01]  /*0f00*/  LDC.64 R28, c[0x0][0x620] ;  /* 0x00018800ff1c7b82 */ /* 0x000ee20000000a00 */
[----:B-1----:R-:W-:-:S04]  /*0f10*/  ISETP.NE.U32.AND P0, PT, R26, RZ, PT ;  /* 0x000000ff1a00720c */ /* 0x002fc80003f05070 */
[----:B------:R-:W-:-:S13]  /*0f20*/  ISETP.NE.AND.EX P0, PT, R27, RZ, PT, P0 ;  /* 0x000000ff1b00720c */ /* 0x000fda0003f05300 */
[----:B--23--:R-:W-:Y:S05]  /*0f30*/  @!P0 BRA `(.L_x_13) ;  /* 0x0000000000288947 */ /* 0x00cfea0003800000 */
[----:B------:R-:W1:Y:S02]  /*0f40*/  LDC R3, c[0x0][0x634] ;  /* 0x00018d00ff037b82 */ /* 0x000e640000000800 */
[----:B-1----:R-:W-:-:S05]  /*0f50*/  IADD3 R3, P0, R16, R3, RZ ;  /* 0x0000000310037210 */ /* 0x002fca0007f1e0ff */
[----:B------:R-:W-:-:S04]  /*0f60*/  IMAD.X R19, RZ, RZ, R17, P0 ;  /* 0x000000ffff137224 */ /* 0x000fc800000e0611 */
[----:B------:R-:W-:-:S04]  /*0f70*/  IMAD.WIDE.U32 R10, R19, R26, RZ ;  /* 0x0000001a130a7225 */ /* 0x000fc800078e00ff */
[----:B0-----:R-:W-:-:S04]  /*0f80*/  IMAD.WIDE.U32 R12, P0, R3, R27, R10 ;  /* 0x0000001b030c7225 */ /* 0x001fc8000780000a */
[----:B------:R-:W-:-:S04]  /*0f90*/  IMAD.WIDE.U32 R10, R3, R26, RZ ;  /* 0x0000001a030a7225 */ /* 0x000fc800078e00ff */
[----:B------:R-:W-:Y:S01]  /*0fa0*/  IMAD.X R15, RZ, RZ, RZ, P0 ;  /* 0x000000ffff0f7224 */ /* 0x000fe200000e06ff */
[----:B------:R-:W-:Y:S01]  /*0fb0*/  IADD3 RZ, P0, R11, R12, RZ ;  /* 0x0000000c0bff7210 */ /* 0x000fe20007f1e0ff */
[----:B------:R-:W-:-:S04]  /*0fc0*/  IMAD.MOV.U32 R14, RZ, RZ, R13 ;  /* 0x000000ffff0e7224 */ /* 0x000fc800078e000d */
[----:B------:R-:W-:-:S08]  /*0fd0*/  IMAD.WIDE.U32.X R10, R19, R27, R14, P0 ;  /* 0x0000001b130a7225 */ /* 0x000fd000000e040e */
.L_x_13:
[----:B------:R-:W1:Y:S01]  /*0fe0*/  LDC.64 R32, c[0x0][0x640] ;  /* 0x00019000ff207b82 */ /* 0x000e620000000a00 */
[-CC-:B------:R-:W-:Y:S02]  /*0ff0*/  SHF.R.U64 R30, R10, R18.reuse, R11.reuse ;  /* 0x000000120a1e7219 */ /* 0x180fe4000000120b */
[----:B------:R-:W-:Y:S02]  /*1000*/  SHF.R.U32.HI R3, RZ, R18, R11 ;  /* 0x00000012ff037219 */ /* 0x000fe4000001160b */
[----:B0-----:R-:W-:-:S03]  /*1010*/  IADD3 R13, P0, RZ, -R30, RZ ;  /* 0x8000001eff0d7210 */ /* 0x001fc60007f1e0ff */
[----:B------:R-:W0:Y:S02]  /*1020*/  LDC R14, c[0x0][0x618] ;  /* 0x00018600ff0e7b82 */ /* 0x000e240000000800 */
[----:B------:R-:W-:Y:S02]  /*1030*/  IMAD.X R3, RZ, RZ, ~R3, P0 ;  /* 0x000000ffff037224 */ /* 0x000fe400000e0e03 */
[----:B------:R-:W-:-:S04]  /*1040*/  IMAD.WIDE.U32 R10, R13, R28, R16 ;  /* 0x0000001c0d0a7225 */ /* 0x000fc800078e0010 */
[----:B------:R-:W2:Y:S01]  /*1050*/  LDC R15, c[0x0][0x608] ;  /* 0x00018200ff0f7b82 */ /* 0x000ea20000000800 */
[----:B------:R-:W-:Y:S02]  /*1060*/  IMAD R12, R3, R28, RZ ;  /* 0x0000001c030c7224 */ /* 0x000fe400078e02ff */
[----:B------:R-:W-:Y:S02]  /*1070*/  IMAD.MOV.U32 R28, RZ, RZ, 0x1 ;  /* 0x00000001ff1c7424 */ /* 0x000fe400078e00ff */
[----:B------:R-:W-:Y:S02]  /*1080*/  IMAD R3, R13, R29, R12 ;  /* 0x0000001d0d037224 */ /* 0x000fe400078e020c */
[----:B------:R-:W-:Y:S01]  /*1090*/  IMAD.MOV.U32 R12, RZ, RZ, -0x1 ;  /* 0xffffffffff0c7424 */ /* 0x000fe200078e00ff */
[----:B------:R-:W3:Y:S01]  /*10a0*/  LDC R31, c[0x0][0x658] ;  /* 0x00019600ff1f7b82 */ /* 0x000ee20000000800 */
[----:B------:R-:W-:Y:S01]  /*10b0*/  IMAD.IADD R3, R11, 0x1, R3 ;  /* 0x000000010b037824 */ /* 0x000fe200078e0203 */
[----:B-1----:R-:W-:-:S04]  /*10c0*/  ISETP.NE.U32.AND P0, PT, R32, RZ, PT ;  /* 0x000000ff2000720c */ /* 0x002fc80003f05070 */
[----:B------:R-:W-:Y:S02]  /*10d0*/  ISETP.NE.AND.EX P0, PT, R33, RZ, PT, P0 ;  /* 0x000000ff2100720c */ /* 0x000fe40003f05300 */
[----:B------:R-:W1:Y:S01]  /*10e0*/  LDC R24, c[0x0][0x600] ;  /* 0x00018000ff187b82 */ /* 0x000e620000000800 */
[-CC-:B0-----:R-:W-:Y:S02]  /*10f0*/  SHF.R.U64 R27, R10, R14.reuse, R3.reuse ;  /* 0x0000000e0a1b7219 */ /* 0x181fe40000001203 */
[----:B------:R-:W-:-:S05]  /*1100*/  SHF.R.U32.HI R10, RZ, R14, R3 ;  /* 0x0000000eff0a7219 */ /* 0x000fca0000011603 */
[----:B------:R-:W0:Y:S01]  /*1110*/  LDC R22, c[0x0][0x648] ;  /* 0x00019200ff167b82 */ /* 0x000e220000000800 */
[-CC-:B--2---:R-:W-:Y:S02]  /*1120*/  SHF.R.U64 R35, R27, R15.reuse, R10.reuse ;  /* 0x0000000f1b237219 */ /* 0x184fe4000000120a */
[----:B------:R-:W-:-:S05]  /*1130*/  SHF.R.U32.HI R10, RZ, R15, R10 ;  /* 0x0000000fff0a7219 */ /* 0x000fca000001160a */
[----:B------:R-:W2:Y:S01]  /*1140*/  LDC R26, c[0x0][0x638] ;  /* 0x00018e00ff1a7b82 */ /* 0x000ea20000000800 */
[-CC-:B---3--:R-:W-:Y:S02]  /*1150*/  SHF.R.U64 R34, R35, R31.reuse, R10.reuse ;  /* 0x0000001f23227219 */ /* 0x188fe4000000120a */
[-C--:B------:R-:W-:Y:S02]  /*1160*/  SHF.L.U32 R3, R12, R31.reuse, RZ ;  /* 0x0000001f0c037219 */ /* 0x080fe400000006ff */
[----:B------:R-:W-:Y:S01]  /*1170*/  SHF.R.U32.HI R11, RZ, R31, R10 ;  /* 0x0000001fff0b7219 */ /* 0x000fe2000001160a */
[----:B------:R-:W-:Y:S01]  /*1180*/  IMAD.MOV.U32 R10, RZ, RZ, R34 ;  /* 0x000000ffff0a7224 */ /* 0x000fe200078e0022 */
[----:B------:R-:W-:Y:S01]  /*1190*/  LOP3.LUT R18, RZ, R3, RZ, 0x33, !PT ;  /* 0x00000003ff127212 */ /* 0x000fe200078e33ff */
[----:B------:R-:W3:Y:S01]  /*11a0*/  LDC R29, c[0x0][0x610] ;  /* 0x00018400ff1d7b82 */ /* 0x000ee20000000800 */
[----:B------:R-:W-:Y:S05]  /*11b0*/  @!P0 BRA `(.L_x_14) ;  /* 0x0000000000288947 */ /* 0x000fea0003800000 */
[----:B------:R-:W4:Y:S02]  /*11c0*/  LDC R3, c[0x0][0x64c] ;  /* 0x00019300ff037b82 */ /* 0x000f240000000800 */
[----:B----4-:R-:W-:-:S05]  /*11d0*/  IADD3 R3, P0, R34, R3, RZ ;  /* 0x0000000322037210 */ /* 0x010fca0007f1e0ff */
[----:B------:R-:W-:-:S04]  /*11e0*/  IMAD.X R19, RZ, RZ, R11, P0 ;  /* 0x000000ffff137224 */ /* 0x000fc800000e060b */
[----:B------:R-:W-:-:S04]  /*11f0*/  IMAD.WIDE.U32 R10, R19, R32, RZ ;  /* 0x00000020130a7225 */ /* 0x000fc800078e00ff */
[----:B------:R-:W-:-:S04]  /*1200*/  IMAD.WIDE.U32 R12, P0, R3, R33, R10 ;  /* 0x00000021030c7225 */ /* 0x000fc8000780000a */
[----:B------:R-:W-:-:S04]  /*1210*/  IMAD.WIDE.U32 R10, R3, R32, RZ ;  /* 0x00000020030a7225 */ /* 0x000fc800078e00ff */
[----:B------:R-:W-:Y:S01]  /*1220*/  IMAD.X R15, RZ, RZ, RZ, P0 ;  /* 0x000000ffff0f7224 */ /* 0x000fe200000e06ff */
[----:B------:R-:W-:Y:S01]  /*1230*/  IADD3 RZ, P0, R11, R12, RZ ;  /* 0x0000000c0bff7210 */ /* 0x000fe20007f1e0ff */
[----:B------:R-:W-:-:S04]  /*1240*/  IMAD.MOV.U32 R14, RZ, RZ, R13 ;  /* 0x000000ffff0e7224 */ /* 0x000fc800078e000d */
[----:B------:R-:W-:-:S08]  /*1250*/  IMAD.WIDE.U32.X R10, R19, R33, R14, P0 ;  /* 0x00000021130a7225 */ /* 0x000fd000000e040e */
.L_x_14:
[----:B0-----:R-:W-:Y:S01]  /*1260*/  SHF.R.U64 R7, R10, R22, R11 ;  /* 0x000000160a077219 */ /* 0x001fe2000000120b */
[----:B-1----:R-:W-:Y:S01]  /*1270*/  VIADD R10, R24, 0xffffffff ;  /* 0xffffffff180a7836 */ /* 0x002fe20000000000 */
[----:B------:R-:W-:Y:S01]  /*1280*/  SHF.L.U32 R3, R28, R31, RZ ;  /* 0x0000001f1c037219 */ /* 0x000fe200000006ff */
[----:B------:R-:W-:Y:S01]  /*1290*/  @P1 IMAD R21, R25, R20, R6 ;  /* 0x0000001419151224 */ /* 0x000fe200078e0206 */
[----:B------:R-:W-:Y:S01]  /*12a0*/  LOP3.LUT R18, R35, R18, RZ, 0xc0, !PT ;  /* 0x0000001223127212 */ /* 0x000fe200078ec0ff */
[----:B------:R-:W-:Y:S02]  /*12b0*/  IMAD.MOV R11, RZ, RZ, -R7 ;  /* 0x000000ffff0b7224 */ /* 0x000fe400078e0a07 */
[----:B------:R-:W-:Y:S02]  /*12c0*/  IMAD.MOV.U32 R6, RZ, RZ, 0x1 ;  /* 0x00000001ff067424 */ /* 0x000fe400078e00ff */
[----:B------:R-:W-:Y:S01]  /*12d0*/  IMAD R18, R3, R7, R18 ;  /* 0x0000000703127224 */ /* 0x000fe200078e0212 */
[----:B------:R-:W-:Y:S01]  /*12e0*/  LOP3.LUT R7, R27, R10, RZ, 0xc0, !PT ;  /* 0x0000000a1b077212 */ /* 0x000fe200078ec0ff */
[----:B--2---:R-:W-:-:S02]  /*12f0*/  IMAD R3, R11, R26, R34 ;  /* 0x0000001a0b037224 */ /* 0x004fc400078e0222 */
[----:B---3--:R-:W-:Y:S02]  /*1300*/  IMAD R22, R18, R29, R21 ;  /* 0x0000001d12167224 */ /* 0x008fe400078e0215 */
[----:B------:R-:W-:Y:S01]  /*1310*/  IMAD R7, R3, R24, R7 ;  /* 0x0000001803077224 */ /* 0x000fe200078e0207 */
[----:B------:R-:W-:Y:S01]  /*1320*/  PRMT R3, R6, 0x7610, R3 ;  /* 0x0000761006037816 */ /* 0x000fe20000000003 */
[----:B------:R-:W-:-:S03]  /*1330*/  IMAD.MOV.U32 R19, RZ, RZ, R30 ;  /* 0x000000ffff137224 */ /* 0x000fc600078e001e */
[----:B------:R-:W-:Y:S02]  /*1340*/  SEL R18, R7, R22, !P1 ;  /* 0x0000001607127207 */ /* 0x000fe40004800000 */
[----:B------:R-:W-:-:S07]  /*1350*/  SEL R22, R22, R7, !P1 ;  /* 0x0000000716167207 */ /* 0x000fce0004800000 */
.L_x_12:
[----:B------:R-:W-:Y:S05]  /*1360*/  @!P2 BRA `(.L_x_15) ;  /* 0x00000000000ca947 */ /* 0x000fea0003800000 */
[----:B------:R-:W-:Y:S01]  /*1370*/  UCGABAR_WAIT ;  /* 0x0000000000007dc7 */ /* 0x000fe20008000000 */
[----:B------:R-:W-:Y:S01]  /*1380*/  CCTL.IVALL ;  /* 0x00000000ff00798f */ /* 0x000fe20002000000 */
[----:B------:R-:W-:Y:S05]  /*1390*/  BRA `(.L_x_16) ;  /* 0x0000000000047947 */ /* 0x000fea0003800000 */
.L_x_15:
[----:B------:R-:W-:Y:S06]  /*13a0*/  BAR.SYNC.DEFER_BLOCKING 0x0 ;  /* 0x0000000000007b1d */ /* 0x000fec0000010000 */
.L_x_16:
[----:B------:R-:W-:Y:S05]  /*13b0*/  @!P4 BRA `(.L_x_17) ;  /* 0x00000058005cc947 */ /* 0x000fea0003800000 */
[----:B------:R-:W-:-:S13]  /*13c0*/  ISETP.GT.U32.AND P0, PT, R36, 0x1, PT ;  /* 0x000000012400780c */ /* 0x000fda0003f04070 */
[----:B------:R-:W-:Y:S05]  /*13d0*/  @P0 EXIT ;  /* 0x000000000000094d */ /* 0x000fea0003800000 */
.L_x_18:
[----:B------:R-:W-:-:S08]  /*13e0*/  NOP ;  /* 0x0000000000007918 */ /* 0x000fd00000000000 */
[----:B------:R-:W1:Y:S02]  /*13f0*/  USETMAXREG.TRY_ALLOC.CTAPOOL UP0, 0xe8 ;  /* 0x000000e8000079c8 */ /* 0x000e640008000600 */
[----:B-1----:R-:W-:-:S13]  /*1400*/  PLOP3.LUT P0, PT, PT, PT, UP0, 0x80, 0x0 ;  /* 0x000000000000781c */ /* 0x002fda0003f0f008 */
[----:B------:R-:W-:Y:S05]  /*1410*/  @!P0 BRA `(.L_x_18) ;  /* 0xfffffffc00f08947 */ /* 0x000fea000383ffff */
[----:B------:R-:W-:-:S13]  /*1420*/  LOP3.LUT P0, RZ, R3, 0xff, RZ, 0xc0, !PT ;  /* 0x000000ff03ff7812 */ /* 0x000fda000780c0ff */
[----:B------:R-:W-:Y:S05]  /*1430*/  @!P0 EXIT ;  /* 0x000000000000894d */ /* 0x000fea0003800000 */
[----:B------:R-:W2:Y:S01]  /*1440*/  LDL.64 R10, [R1] ;  /* 0x00000000010a7983 */ /* 0x000ea20000100a00 */
[CC--:B------:R-:W-:Y:S01]  /*1450*/  LEA.HI R3, R8.reuse, R5.reuse, RZ, 0x2 ;  /* 0x0000000508037211 */ /* 0x0c0fe200078f10ff */
[----:B------:R-:W1:Y:S01]  /*1460*/  S2UR UR4, SR_CgaCtaId ;  /* 0x00000000000479c3 */ /* 0x000e620000008800 */
[----:B------:R-:W-:Y:S01]  /*1470*/  LEA.HI R8, R8, R5, RZ, 0x5 ;  /* 0x0000000508087211 */ /* 0x000fe200078f28ff */
[----:B------:R-:W-:Y:S01]  /*1480*/  UISETP.LT.AND UP0, UPT, UR40, 0x1, UPT ;  /* 0x000000012800788c */ /* 0x000fe2000bf01270 */
[--C-:B------:R-:W-:Y:S01]  /*1490*/  SHF.R.S32.HI R92, RZ, 0x2, R3.reuse ;  /* 0x00000002ff5c7819 */ /* 0x100fe20000011403 */
[----:B------:R-:W-:Y:S01]  /*14a0*/  UIADD3 UR5, UR43, -0x1, URZ ;  /* 0xffffffff2b057890 */ /* 0x000fe2000fffe03f */
[----:B------:R-:W-:Y:S01]  /*14b0*/  SHF.R.S32.HI R7, RZ, 0x1f, R3 ;  /* 0x0000001fff077819 */ /* 0x000fe20000011403 */
[----:B------:R-:W-:Y:S01]  /*14c0*/  USEL UR42, UR40, 0x1, UP0 ;  /* 0x00000001282a7887 */ /* 0x000fe20008000000 */
[----:B------:R-:W-:Y:S01]  /*14d0*/  LOP3.LUT R4, R3, 0xfffffffc, RZ, 0xc0, !PT ;  /* 0xfffffffc03047812 */ /* 0x000fe200078ec0ff */
[----:B------:R-:W3:Y:S01]  /*14e0*/  LDC R98, c[0x0][0x658] ;  /* 0x00019600ff627b82 */ /* 0x000ee20000000800 */
[----:B------:R-:W-:Y:S01]  /*14f0*/  LEA.HI R7, R7, R92, RZ, 0x3 ;  /* 0x0000005c07077211 */ /* 0x000fe200078f18ff */
[----:B------:R-:W-:Y:S01]  /*1500*/  UMOV UR41, 0x400 ;  /* 0x0000040000297882 */ /* 0x000fe20000000000 */
[----:B------:R-:W-:Y:S01]  /*1510*/  SHF.R.S32.HI R3, RZ, 0x5, R8 ;  /* 0x00000005ff037819 */ /* 0x000fe20000011408 */
[----:B------:R-:W-:Y:S01]  /*1520*/  UISETP.NE.AND UP0, UPT, UR5, URZ, UPT ;  /* 0x0000003f0500728c */ /* 0x000fe2000bf05270 */
[----:B------:R-:W-:Y:S01]  /*1530*/  LOP3.LUT R7, R7, 0xfffffff8, RZ, 0xc0, !PT ;  /* 0xfffffff807077812 */ /* 0x000fe200078ec0ff */
[----:B------:R-:W-:Y:S01]  /*1540*/  IMAD.IADD R4, R5, 0x1, -R4 ;  /* 0x0000000105047824 */ /* 0x000fe200078e0a04 */
[----:B------:R-:W-:Y:S01]  /*1550*/  ULDC UR6, c[0x0][0x284] ;  /* 0x0000a10000067ab9 */ /* 0x000fe20000000800 */
[----:B------:R-:W4:Y:S01]  /*1560*/  LDC.64 R96, c[0x0][0x5c8] ;  /* 0x00017200ff607b82 */ /* 0x000f220000000a00 */
[----:B------:R-:W-:Y:S01]  /*1570*/  IMAD.MOV.U32 R5, RZ, RZ, 0x1 ;  /* 0x00000001ff057424 */ /* 0x000fe200078e00ff */
[----:B------:R-:W-:Y:S01]  /*1580*/  LOP3.LUT R104, R23, 0x1, RZ, 0xfc, !PT ;  /* 0x0000000117687812 */ /* 0x000fe200078efcff */
[----:B------:R-:W-:Y:S01]  /*1590*/  IMAD.IADD R92, R92, 0x1, -R7 ;  /* 0x000000015c5c7824 */ /* 0x000fe200078e0a07 */
[----:B------:R-:W-:Y:S01]  /*15a0*/  USHF.L.U32 UR45, UR40, 0x1, URZ ;  /* 0x00000001282d7899 */ /* 0x000fe2000800063f */
[----:B------:R-:W-:Y:S01]  /*15b0*/  IMAD.SHL.U32 R94, R4, 0x2, RZ ;  /* 0x00000002045e7824 */ /* 0x000fe200078e00ff */
[----:B------:R-:W-:Y:S01]  /*15c0*/  UIADD3 UR42, -UR42, UR40, URZ ;  /* 0x000000282a2a7290 */ /* 0x000fe2000fffe13f */
[--C-:B------:R-:W-:Y:S01]  /*15d0*/  IMAD R103, R3, -0x10, -R92.reuse ;  /* 0xfffffff003677824 */ /* 0x100fe200078e0a5c */
[----:B------:R-:W0:Y:S01]  /*15e0*/  LDC R99, c[0x0][0x288] ;  /* 0x0000a200ff637b82 */ /* 0x000e220000000800 */
[----:B------:R-:W-:Y:S01]  /*15f0*/  SHF.R.S32.HI R93, RZ, 0x1f, R92 ;  /* 0x0000001fff5d7819 */ /* 0x000fe2000001145c */
[----:B-1----:R-:W-:Y:S01]  /*1600*/  ULEA UR41, UR4, UR41, 0x18 ;  /* 0x0000002904297291 */ /* 0x002fe2000f8ec03f */
[----:B------:R-:W-:Y:S01]  /*1610*/  SHF.R.S32.HI R95, RZ, 0x1f, R94 ;  /* 0x0000001fff5f7819 */ /* 0x000fe2000001145e */
[----:B------:R-:W-:Y:S01]  /*1620*/  USHF.L.U32 UR4, UR5, 0x3, URZ ;  /* 0x0000000305047899 */ /* 0x000fe2000800063f */
[----:B------:R-:W-:Y:S01]  /*1630*/  VIADD R103, R103, UR6 ;  /* 0x0000000667677c36 */ /* 0x000fe20008000000 */
[----:B------:R-:W-:Y:S01]  /*1640*/  USEL UR5, URZ, 0x1, UP0 ;  /* 0x000000013f057887 */ /* 0x000fe20008000000 */
[----:B------:R-:W-:Y:S01]  /*1650*/  IMAD.WIDE R92, R3, 0x10, R92 ;  /* 0x00000010035c7825 */ /* 0x000fe200078e025c */
[----:B------:R-:W1:Y:S01]  /*1660*/  LDC R101, c[0x0][0x600] ;  /* 0x00018000ff657b82 */ /* 0x000e620000000800 */
[----:B------:R-:W-:-:S02]  /*1670*/  UIADD3 UR46, UR41, 0x40, URZ ;  /* 0x00000040292e7890 */ /* 0x000fc4000fffe03f */
[----:B------:R-:W-:Y:S01]  /*1680*/  IMAD.MOV.U32 R3, RZ, RZ, -0x1 ;  /* 0xffffffffff037424 */ /* 0x000fe200078e00ff */
[----:B------:R-:W-:Y:S01]  /*1690*/  ULOP3.LUT UR4, UR4, 0x8, URZ, 0xc0, !UPT ;  /* 0x0000000804047892 */ /* 0x000fe2000f8ec03f */
[----:B------:R-:W-:Y:S01]  /*16a0*/  IMAD.U32 R105, RZ, RZ, UR5 ;  /* 0x00000005ff697e24 */ /* 0x000fe2000f8e00ff */
[----:B------:R-:W-:Y:S02]  /*16b0*/  ULEA UR43, UR43, UR46, 0x3 ;  /* 0x0000002e2b2b7291 */ /* 0x000fe4000f8e183f */
[-C--:B---3--:R-:W-:Y:S01]  /*16c0*/  SHF.L.U32 R3, R3, R98.reuse, RZ ;  /* 0x0000006203037219 */ /* 0x088fe200000006ff */
[----:B------:R-:W-:Y:S01]  /*16d0*/  ULOP3.LUT UR47, UR4, 0x8, URZ, 0x3c, !UPT ;  /* 0x00000008042f7892 */ /* 0x000fe2000f8e3c3f */
[C---:B----4-:R-:W-:Y:S01]  /*16e0*/  SHF.L.U64.HI R97, R96.reuse, 0x3, R97 ;  /* 0x0000000360617819 */ /* 0x050fe20000010261 */
[----:B------:R-:W-:Y:S01]  /*16f0*/  IMAD.SHL.U32 R96, R96, 0x8, RZ ;  /* 0x0000000860607824 */ /* 0x000fe200078e00ff */
[----:B------:R-:W-:Y:S01]  /*1700*/  SHF.L.U32 R98, R5, R98, RZ ;  /* 0x0000006205627219 */ /* 0x000fe200000006ff */
[----:B------:R-:W-:Y:S01]  /*1710*/  ULOP3.LUT UR44, UR4, 0x18, URZ, 0x3c, !UPT ;  /* 0x00000018042c7892 */ /* 0x000fe2000f8e3c3f */
[----:B------:R-:W-:Y:S01]  /*1720*/  LOP3.LUT R102, RZ, R3, RZ, 0x33, !PT ;  /* 0x00000003ff667212 */ /* 0x000fe200078e33ff */
[----:B0-----:R-:W-:-:S02]  /*1730*/  IMAD R99, R4, -0x2, R99 ;  /* 0xfffffffe04637824 */ /* 0x001fc400078e0263 */
[----:B-1----:R-:W-:Y:S01]  /*1740*/  VIADD R101, R101, 0xffffffff ;  /* 0xffffffff65657836 */ /* 0x002fe20000000000 */
[----:B--2---:R-:W-:-:S07]  /*1750*/  SHF.L.U64.HI R100, R10, 0x1, R0 ;  /* 0x000000010a647819 */ /* 0x004fce0000010200 */
.L_x_166:
[----:B------:R-:W-:-:S04]  /*1760*/  SHF.L.U32 R0, R105, 0x1f, RZ ;  /* 0x0000001f69007819 */ /* 0x000fc800000006ff */
[----:B------:R-:W0:Y:S02]  /*1770*/  SYNCS.PHASECHK.TRANS64.TRYWAIT P0, [UR43+-0x8], R0 ;  /* 0xfffff800ff0075a7 */ /* 0x000e24000800016b */
[----:B01-34-:R-:W-:Y:S05]  /*1780*/  @!P0 BRA `(.L_x_19) ;  /* 0x00000064007c8947 */ /* 0x01bfea0003800000 */
.L_x_187:
[----:B------:R-:W-:Y:S02]  /*1790*/  ULDC UR4, c[0x0][0x28c] ;  /* 0x0000a30000047ab9 */ /* 0x000fe40000000800 */
[----:B------:R-:W-:-:S13]  /*17a0*/  ISETP.LT.AND P0, PT, RZ, UR4, PT ;  /* 0x00000004ff007c0c */ /* 0x000fda000bf01270 */
[----:B------:R-:W-:Y:S05]  /*17b0*/  @P0 BRA `(.L_x_20) ;  /* 0x0000000000400947 */ /* 0x000fea0003800000 */
[----:B0-----:R-:W-:Y:S01]  /*17c0*/  MOV R0, 0x0 ;  /* 0x0000000000007802 */ /* 0x001fe20000000f00 */
[----:B------:R-:W-:Y:S01]  /*17d0*/  ULDC.64 UR4, c[0x4][0x68] ;  /* 0x01001a0000047ab9 */ /* 0x000fe20000000a00 */
[----:B------:R-:W-:Y:S01]  /*17e0*/  ULDC.64 UR6, c[0x4][0x8] ;  /* 0x0100020000067ab9 */ /* 0x000fe20000000a00 */
[----:B------:R-:W-:Y:S01]  /*17f0*/  IMAD.U32 R4, RZ, RZ, UR4 ;  /* 0x00000004ff047e24 */ /* 0x000fe2000f8e00ff */
[----:B------:R0:W1:Y:S01]  /*1800*/  LDC.64 R14, c[0x4][R0] ;  /* 0x01000000000e7b82 */ /* 0x0000620000000a00 */
[----:B------:R-:W-:Y:S01]  /*1810*/  IMAD.U32 R5, RZ, RZ, UR5 ;  /* 0x00000005ff057e24 */ /* 0x000fe2000f8e00ff */
[----:B------:R-:W-:Y:S01]  /*1820*/  ULDC.64 UR4, c[0x4][0x70] ;  /* 0x01001c0000047ab9 */ /* 0x000fe20000000a00 */
[----:B------:R-:W-:Y:S02]  /*1830*/  IMAD.U32 R10, RZ, RZ, UR6 ;  /* 0x00000006ff0a7e24 */ /* 0x000fe4000f8e00ff */
[----:B------:R-:W-:Y:S02]  /*1840*/  IMAD.U32 R6, RZ, RZ, UR4 ;  /* 0x00000004ff067e24 */ /* 0x000fe4000f8e00ff */
[----:B------:R-:W-:-:S02]  /*1850*/  IMAD.U32 R7, RZ, RZ, UR5 ;  /* 0x00000005ff077e24 */ /* 0x000fc4000f8e00ff */
[----:B------:R-:W-:Y:S02]  /*1860*/  IMAD.U32 R11, RZ, RZ, UR7 ;  /* 0x00000007ff0b7e24 */ /* 0x000fe4000f8e00ff */
[----:B------:R-:W-:Y:S02]  /*1870*/  IMAD.MOV.U32 R8, RZ, RZ, 0x1e1 ;  /* 0x000001e1ff087424 */ /* 0x000fe400078e00ff */
[----:B------:R-:W-:Y:S02]  /*1880*/  IMAD.MOV.U32 R12, RZ, RZ, 0x1 ;  /* 0x00000001ff0c7424 */ /* 0x000fe400078e00ff */
[----:B0-----:R-:W-:-:S07]  /*1890*/  IMAD.MOV.U32 R13, RZ, RZ, RZ ;  /* 0x000000ffff0d7224 */ /* 0x001fce00078e00ff */
[----:B------:R-:W-:-:S07]  /*18a0*/  LEPC R20, `(.L_x_20) ;  /* 0x000000001014794e */ /* 0x000fce0000000000 */
[----:B-1---5:R-:W-:Y:S05]  /*18b0*/  CALL.ABS.NOINC R14 ;  /* 0x000000000e007343 */ /* 0x022fea0003c00000 */
.L_x_20:
[----:B------:R-:W-:-:S13]  /*18c0*/  ISETP.NE.AND P0, PT, R104, 0x3, PT ;  /* 0x000000036800780c */ /* 0x000fda0003f05270 */
[----:B------:R-:W-:Y:S05]  /*18d0*/  @!P0 BRA `(.L_x_21) ;  /* 0x0000000000048947 */ /* 0x000fea0003800000 */
[----:B------:R-:W-:Y:S01]  /*18e0*/  BPT.TRAP 0x1 ;  /* 0x000000040000795c */ /* 0x000fe20000300000 */
.L_x_21:
[----:B0-----:R-:W-:Y:S02]  /*18f0*/  IMAD.U32 R3, RZ, RZ, UR38 ;  /* 0x00000026ff037e24 */ /* 0x001fe4000f8e00ff */
[----:B------:R-:W-:-:S03]  /*1900*/  IMAD.U32 R0, RZ, RZ, UR39 ;  /* 0x00000027ff007e24 */ /* 0x000fc6000f8e00ff */
[----:B------:R-:W-:Y:S02]  /*1910*/  LEA R3, R3, UR41, 0x3 ;  /* 0x0000002903037c11 */ /* 0x000fe4000f8e18ff */
[----:B------:R-:W-:-:S04]  /*1920*/  SHF.L.U32 R0, R0, 0x1f, RZ ;  /* 0x0000001f00007819 */ /* 0x000fc800000006ff */
[----:B------:R0:W1:Y:S01]  /*1930*/  SYNCS.PHASECHK.TRANS64.TRYWAIT P1, [R3+URZ], R0 ;  /* 0x00000000030075a7 */ /* 0x000062000802017f */
[----:B------:R-:W-:Y:S05]  /*1940*/  @!P0 BRA `(.L_x_22) ;  /* 0x0000000000048947 */ /* 0x000fea0003800000 */
[----:B------:R-:W-:Y:S01]  /*1950*/  BPT.TRAP 0x1 ;  /* 0x000000040000795c */ /* 0x000fe20000300000 */
.L_x_22:
[----:B------:R-:W-:-:S05]  /*1960*/  IMAD.U32 R4, RZ, RZ, UR42 ;  /* 0x0000002aff047e24 */ /* 0x000fca000f8e00ff */
[----:B------:R-:W-:Y:S01]  /*1970*/  ISETP.GE.AND P2, PT, R4, 0x1, PT ;  /* 0x000000010400780c */ /* 0x000fe20003f46270 */
[----:B-1----:R-:W-:-:S12]  /*1980*/  @P1 BRA `(.L_x_23) ;  /* 0x0000000000081947 */ /* 0x002fd80003800000 */
[----:B------:R-:W1:Y:S02]  /*1990*/  SYNCS.PHASECHK.TRANS64.TRYWAIT P1, [R3+URZ], R0 ;  /* 0x00000000030075a7 */ /* 0x000e64000802017f */
[----:B-1----:R-:W-:Y:S05]  /*19a0*/  @!P1 BRA `(.L_x_24) ;  /* 0x00000064000c9947 */ /* 0x002fea0003800000 */
.L_x_23:
[----:B------:R-:W-:Y:S05]  /*19b0*/  WARPSYNC.ALL ;  /* 0x0000000000007948 */ /* 0x000fea0003800000 */
[----:B------:R-:W-:Y:S01]  /*19c0*/  UIADD3 UR4, UR41, 0x100, URZ ;  /* 0x0000010029047890 */ /* 0x000fe2000fffe03f */
[----:B------:R-:W-:Y:S01]  /*19d0*/  WARPGROUP.ARRIVE ;  /* 0x00000000000079c5 */ /* 0x000fe20000000000 */
[----:B------:R-:W-:Y:S02]  /*19e0*/  UIADD3 UR5, UR41, 0xc100, URZ ;  /* 0x0000c10029057890 */ /* 0x000fe4000fffe03f */
[----:B------:R-:W-:Y:S02]  /*19f0*/  USHF.R.U32.HI UR4, URZ, 0x4, UR4 ;  /* 0x000000043f047899 */ /* 0x000fe40008011604 */
[----:B------:R-:W-:-:S02]  /*1a00*/  USHF.R.U32.HI UR5, URZ, 0x4, UR5 ;  /* 0x000000043f057899 */ /* 0x000fc40008011605 */
[----:B------:R-:W-:Y:S02]  /*1a10*/  ULOP3.LUT UR4, UR4, 0x3fff, URZ, 0xc0, !UPT ;  /* 0x00003fff04047892 */ /* 0x000fe4000f8ec03f */
[----:B------:R-:W-:Y:S02]  /*1a20*/  ULOP3.LUT UR5, UR5, 0x3fff, URZ, 0xc0, !UPT ;  /* 0x00003fff05057892 */ /* 0x000fe4000f8ec03f */
[----:B------:R-:W-:Y:S02]  /*1a30*/  ULOP3.LUT UR4, UR4, 0x10000, URZ, 0xfc, !UPT ;  /* 0x0001000004047892 */ /* 0x000fe4000f8efc3f */
[----:B------:R-:W-:Y:S02]  /*1a40*/  ULOP3.LUT UR5, UR5, 0x10000, URZ, 0xfc, !UPT ;  /* 0x0001000005057892 */ /* 0x000fe4000f8efc3f */
[----:B------:R-:W-:Y:S02]  /*1a50*/  ULEA UR6, UR38, UR4, 0xa ;  /* 0x0000000426067291 */ /* 0x000fe4000f8e503f */
[----:B------:R-:W-:Y:S01]  /*1a60*/  ULEA UR7, UR38, UR5, 0xb ;  /* 0x0000000526077291 */ /* 0x000fe2000f8e583f */
[----:B------:R-:W-:Y:S01]  /*1a70*/  UMOV UR9, 0x40000040 ;  /* 0x4000004000097882 */ /* 0x000fe20000000000 */
[----:B------:R-:W-:-:S03]  /*1a80*/  UMOV UR11, 0x40000040 ;  /* 0x40000040000b7882 */ /* 0x000fc60000000000 */
[----:B------:R-:W-:Y:S02]  /*1a90*/  UMOV UR8, UR6 ;  /* 0x0000000600087c82 */ /* 0x000fe40008000000 */
[----:B------:R-:W-:Y:S02]  /*1aa0*/  UMOV UR10, UR7 ;  /* 0x00000007000a7c82 */ /* 0x000fe40008000000 */
[----:B------:R-:W-:Y:S01]  /*1ab0*/  HGMMA.64x128x8.F32.TF32 R24, gdesc[UR8], RZ, !UPT, gsb0 ;  /* 0x05e00000081879f0 */ /* 0x000fe2000c0028ff */
[----:B------:R-:W-:Y:S02]  /*1ac0*/  UIADD3 UR8, UR6, 0x2, URZ ;  /* 0x0000000206087890 */ /* 0x000fe4000fffe03f */
[----:B------:R-:W-:Y:S01]  /*1ad0*/  UIADD3 UR10, UR7, 0x2, URZ ;  /* 0x00000002070a7890 */ /* 0x000fe2000fffe03f */
[----:B------:R-:W-:Y:S01]  /*1ae0*/  UMOV UR9, 0x40000040 ;  /* 0x4000004000097882 */ /* 0x000fe20000000000 */
[----:B------:R-:W-:Y:S01]  /*1af0*/  UMOV UR11, 0x40000040 ;  /* 0x40000040000b7882 */ /* 0x000fe20000000000 */
[----:B------:R-:W-:-:S02]  /*1b00*/  WARPGROUP.DEPBAR.LE gsb0, 0x0 ;  /* 0x00008000000079c5 */ /* 0x000fc40000010000 */
[----:B------:R-:W-:-:S06]  /*1b10*/  WARPGROUP.ARRIVE ;  /* 0x00000000000079c5 */ /* 0x000fcc0000000000 */
[----:B------:R-:W-:Y:S01]  /*1b20*/  HGMMA.64x128x8.F32.TF32 R24, gdesc[UR8], R24, gsb0 ;  /* 0x05e00000081879f0 */ /* 0x000fe20008002818 */
[----:B------:R-:W-:Y:S02]  /*1b30*/  UIADD3 UR8, UR6, 0x4, URZ ;  /* 0x0000000406087890 */ /* 0x000fe4000fffe03f */
[----:B------:R-:W-:Y:S01]  /*1b40*/  UIADD3 UR10, UR7, 0x4, URZ ;  /* 0x00000004070a7890 */ /* 0x000fe2000fffe03f */
[----:B------:R-:W-:Y:S01]  /*1b50*/  UMOV UR9, 0x40000040 ;  /* 0x4000004000097882 */ /* 0x000fe20000000000 */
[----:B------:R-:W-:Y:S01]  /*1b60*/  UMOV UR11, 0x40000040 ;  /* 0x40000040000b7882 */ /* 0x000fe20000000000 */
[----:B------:R-:W-:Y:S02]  /*1b70*/  WARPGROUP.DEPBAR.LE gsb0, 0x0 ;  /* 0x00008000000079c5 */ /* 0x000fe40000010000 */
        /* <DEDUP_REMOVED lines=36> */
[----:B------:R-:W-:Y:S03]  /*1dc0*/  HGMMA.64x128x8.F32.TF32 R24, gdesc[UR8], R24, gsb0 ;  /* 0x05e00000081879f0 */ /* 0x000fe60008002818 */
[----:B------:R-:W-:Y:S02]  /*1dd0*/  WARPGROUP.DEPBAR.LE gsb0, 0x0 ;  /* 0x00008000000079c5 */ /* 0x000fe40000010000 */
[----:B------:R-:W-:Y:S05]  /*1de0*/  @!P2 BRA `(.L_x_25) ;  /* 0x000000040084a947 */ /* 0x000fea0003800000 */
[----:B------:R-:W-:Y:S01]  /*1df0*/  UIADD3 UR6, UR38, 0x1, URZ ;  /* 0x0000000126067890 */ /* 0x000fe2000fffe03f */
[----:B01----:R-:W-:Y:S02]  /*1e00*/  IMAD.U32 R0, RZ, RZ, UR42 ;  /* 0x0000002aff007e24 */ /* 0x003fe4000f8e00ff */
[----:B------:R-:W-:Y:S01]  /*1e10*/  IMAD.U32 R3, RZ, RZ, UR38 ;  /* 0x00000026ff037e24 */ /* 0x000fe2000f8e00ff */
[----:B------:R-:W-:-:S04]  /*1e20*/  UISETP.NE.AND UP0, UPT, UR6, 0x3, UPT ;  /* 0x000000030600788c */ /* 0x000fc8000bf05270 */
[----:B------:R-:W-:Y:S02]  /*1e30*/  USEL UR7, URZ, 0x1, UP0 ;  /* 0x000000013f077887 */ /* 0x000fe40008000000 */
[----:B------:R-:W-:Y:S02]  /*1e40*/  USEL UR6, UR6, URZ, UP0 ;  /* 0x0000003f06067287 */ /* 0x000fe40008000000 */
[----:B------:R-:W-:-:S06]  /*1e50*/  ULOP3.LUT UR7, UR39, UR7, URZ, 0x3c, !UPT ;  /* 0x0000000727077292 */ /* 0x000fcc000f8e3c3f */
[----:B------:R-:W-:-:S07]  /*1e60*/  IMAD.U32 R6, RZ, RZ, UR7 ;  /* 0x00000007ff067e24 */ /* 0x000fce000f8e00ff */
.L_x_32:
[----:B------:R-:W-:Y:S05]  /*1e70*/  @!P0 BRA `(.L_x_26) ;  /* 0x0000000000048947 */ /* 0x000fea0003800000 */
[----:B------:R-:W-:Y:S01]  /*1e80*/  BPT.TRAP 0x1 ;  /* 0x000000040000795c */ /* 0x000fe20000300000 */
.L_x_26:
[----:B------:R-:W-:Y:S01]  /*1e90*/  ULEA UR7, UR6, UR41, 0x3 ;  /* 0x0000002906077291 */ /* 0x000fe2000f8e183f */
[----:B------:R-:W-:-:S08]  /*1ea0*/  SHF.L.U32 R4, R6, 0x1f, RZ ;  /* 0x0000001f06047819 */ /* 0x000fd000000006ff */
[----:B------:R0:W1:Y:S01]  /*1eb0*/  SYNCS.PHASECHK.TRANS64.TRYWAIT P1, [UR7], R4 ;  /* 0x00000004ff0075a7 */ /* 0x0000620008020147 */
[----:B------:R-:W-:Y:S05]  /*1ec0*/  @!P0 BRA `(.L_x_27) ;  /* 0x0000000000048947 */ /* 0x000fea0003800000 */
[----:B------:R-:W-:Y:S01]  /*1ed0*/  BPT.TRAP 0x1 ;  /* 0x000000040000795c */ /* 0x000fe20000300000 */
.L_x_27:
[----:B-1----:R-:W-:Y:S05]  /*1ee0*/  @P1 BRA `(.L_x_28) ;  /* 0x0000000000081947 */ /* 0x002fea0003800000 */
[----:B------:R-:W1:Y:S02]  /*1ef0*/  SYNCS.PHASECHK.TRANS64.TRYWAIT P1, [UR7], R4 ;  /* 0x00000004ff0075a7 */ /* 0x000e640008020147 */
[----:B-1----:R-:W-:Y:S05]  /*1f00*/  @!P1 BRA `(.L_x_29) ;  /* 0x0000005c00c89947 */ /* 0x002fea0003800000 */
.L_x_28:
[----:B------:R-:W-:Y:S01]  /*1f10*/  ULEA UR7, UR6, UR4, 0xa ;  /* 0x0000000406077291 */ /* 0x000fe2000f8e503f */
[----:B------:R-:W-:Y:S01]  /*1f20*/  WARPGROUP.ARRIVE ;  /* 0x00000000000079c5 */ /* 0x000fe20000000000 */
[----:B------:R-:W-:Y:S01]  /*1f30*/  ULEA UR12, UR6, UR5, 0xb ;  /* 0x00000005060c7291 */ /* 0x000fe2000f8e583f */
[----:B------:R-:W-:Y:S01]  /*1f40*/  UMOV UR9, 0x40000040 ;  /* 0x4000004000097882 */ /* 0x000fe20000000000 */
[----:B------:R-:W-:-:S03]  /*1f50*/  UMOV UR11, 0x40000040 ;  /* 0x40000040000b7882 */ /* 0x000fc60000000000 */
[----:B------:R-:W-:Y:S02]  /*1f60*/  UMOV UR8, UR7 ;  /* 0x0000000700087c82 */ /* 0x000fe40008000000 */
[----:B------:R-:W-:Y:S02]  /*1f70*/  UMOV UR10, UR12 ;  /* 0x0000000c000a7c82 */ /* 0x000fe40008000000 */
[----:B------:R-:W-:Y:S01]  /*1f80*/  HGMMA.64x128x8.F32.TF32 R24, gdesc[UR8], R24, gsb0 ;  /* 0x05e00000081879f0 */ /* 0x000fe20008002818 */
        /* <DEDUP_REMOVED lines=51> */
[----:B------:R-:W-:Y:S01]  /*22c0*/  BPT.TRAP 0x1 ;  /* 0x000000040000795c */ /* 0x000fe20000300000 */
.L_x_30:
[----:B------:R-:W-:-:S13]  /*22d0*/  ISETP.NE.AND P1, PT, R89, RZ, PT ;  /* 0x000000ff5900720c */ /* 0x000fda0003f25270 */
[----:B01----:R-:W-:-:S05]  /*22e0*/  @P1 LEA R4, R3, UR41, 0x3 ;  /* 0x0000002903041c11 */ /* 0x003fca000f8e18ff */
[----:B------:R-:W-:-:S05]  /*22f0*/  @P1 VIADD R5, R4, 0x18 ;  /* 0x0000001804051836 */ /* 0x000fca0000000000 */
[----:B------:R-:W-:-:S04]  /*2300*/  @P1 PRMT R5, R88, 0x654, R5 ;  /* 0x0000065458051816 */ /* 0x000fc80000000005 */
[----:B------:R0:W-:Y:S01]  /*2310*/  @P1 SYNCS.ARRIVE.TRANS64.RED.A1T0 RZ, [R5+URZ], RZ ;  /* 0x000000ff05ff19a7 */ /* 0x0001e2000810043f */
[----:B------:R-:W-:-:S13]  /*2320*/  ISETP.GT.U32.AND P1, PT, R23, 0x1, PT ;  /* 0x000000011700780c */ /* 0x000fda0003f24070 */
[----:B0-----:R-:W-:Y:S05]  /*2330*/  @P1 BRA `(.L_x_31) ;  /* 0x0000000000041947 */ /* 0x001fea0003800000 */
[----:B------:R-:W-:Y:S01]  /*2340*/  BPT.TRAP 0x1 ;  /* 0x000000040000795c */ /* 0x000fe20000300000 */
.L_x_31:
[----:B------:R-:W-:Y:S01]  /*2350*/  UIADD3 UR6, UR6, 0x1, URZ ;  /* 0x0000000106067890 */ /* 0x000fe2000fffe03f */
[C---:B------:R-:W-:Y:S01]  /*2360*/  ISETP.GT.AND P2, PT, R0.reuse, 0x1, PT ;  /* 0x000000010000780c */ /* 0x040fe20003f44270 */
[----:B------:R-:W-:Y:S02]  /*2370*/  VIADD R3, R3, 0x1 ;  /* 0x0000000103037836 */ /* 0x000fe40000000000 */
[----:B------:R-:W-:Y:S01]  /*2380*/  UISETP.NE.AND UP0, UPT, UR6, 0x3, UPT ;  /* 0x000000030600788c */ /* 0x000fe2000bf05270 */
[----:B------:R-:W-:Y:S02]  /*2390*/  VIADD R0, R0, 0xffffffff ;  /* 0xffffffff00007836 */ /* 0x000fe40000000000 */
[C---:B------:R-:W-:Y:S01]  /*23a0*/  ISETP.NE.AND P1, PT, R3.reuse, 0x3, PT ;  /* 0x000000030300780c */ /* 0x040fe20003f25270 */
[----:B------:R-:W-:Y:S02]  /*23b0*/  USEL UR7, URZ, 0x1, UP0 ;  /* 0x000000013f077887 */ /* 0x000fe40008000000 */
[----:B------:R-:W-:Y:S01]  /*23c0*/  USEL UR6, UR6, URZ, UP0 ;  /* 0x0000003f06067287 */ /* 0x000fe20008000000 */
[----:B------:R-:W-:-:S03]  /*23d0*/  SEL R3, R3, RZ, P1 ;  /* 0x000000ff03037207 */ /* 0x000fc60000800000 */
[----:B------:R-:W-:Y:S01]  /*23e0*/  LOP3.LUT R6, R6, UR7, RZ, 0x3c, !PT ;  /* 0x0000000706067c12 */ /* 0x000fe2000f8e3cff */
[----:B------:R-:W-:Y:S07]  /*23f0*/  @P2 BRA `(.L_x_32) ;  /* 0xfffffff8009c2947 */ /* 0x000fee000383ffff */
.L_x_25:
[----:B01----:R-:W0:Y:S01]  /*2400*/  LDC R0, c[0x0][0x28c] ;  /* 0x0000a300ff007b82 */ /* 0x003e220000000800 */
[----:B------:R-:W-:-:S04]  /*2410*/  IMAD.U32 R3, RZ, RZ, UR47 ;  /* 0x0000002fff037e24 */ /* 0x000fc8000f8e00ff */
[----:B------:R1:W-:Y:S01]  /*2420*/  SYNCS.ARRIVE.TRANS64.A1T0 RZ, [R3+UR46], RZ ;  /* 0x000000ff03ff79a7 */ /* 0x0003e2000810002e */
[----:B0-----:R-:W-:-:S13]  /*2430*/  ISETP.GE.AND P1, PT, R0, 0x1, PT ;  /* 0x000000010000780c */ /* 0x001fda0003f26270 */
[----:B-1----:R-:W-:Y:S05]  /*2440*/  @!P1 BRA `(.L_x_33) ;  /* 0x0000000000449947 */ /* 0x002fea0003800000 */
[----:B------:R-:W-:Y:S05]  /*2450*/  @!P0 BRA `(.L_x_34) ;  /* 0x0000000000048947 */ /* 0x000fea0003800000 */
[----:B------:R-:W-:Y:S01]  /*2460*/  BPT.TRAP 0x1 ;  /* 0x000000040000795c */ /* 0x000fe20000300000 */
.L_x_34:
[----:B------:R-:W-:-:S13]  /*2470*/  ISETP.NE.AND P0, PT, R89, RZ, PT ;  /* 0x000000ff5900720c */ /* 0x000fda0003f05270 */
[----:B------:R-:W-:-:S05]  /*2480*/  VOTEU.ANY UP0, P0 ;  /* 0x00000000003f7886 */ /* 0x000fca0000000100 */
[----:B------:R-:W-:-:S06]  /*2490*/  @UP0 UIADD3 UR4, UR38, UR42, URZ ;  /* 0x0000002a26040290 */ /* 0x000fcc000fffe03f */
[----:B------:R-:W-:Y:S02]  /*24a0*/  IMAD.U32 R4, RZ, RZ, UR4 ;  /* 0x00000004ff047e24 */ /* 0x000fe4000f8e00ff */
[----:B------:R-:W-:Y:S02]  /*24b0*/  IMAD.U32 R3, RZ, RZ, UR4 ;  /* 0x00000004ff037e24 */ /* 0x000fe4000f8e00ff */
[----:B------:R-:W-:-:S05]  /*24c0*/  @P0 IMAD.WIDE.U32 R4, R4, -0x55555555, RZ ;  /* 0xaaaaaaab04040825 */ /* 0x000fca00078e00ff */
[----:B------:R-:W-:-:S05]  /*24d0*/  @P0 SHF.R.U32.HI R0, RZ, 0x1, R5 ;  /* 0x00000001ff000819 */ /* 0x000fca0000011605 */
[----:B------:R-:W-:-:S05]  /*24e0*/  @P0 IMAD R0, R0, -0x3, R3 ;  /* 0xfffffffd00000824 */ /* 0x000fca00078e0203 */
[----:B------:R-:W-:-:S05]  /*24f0*/  @P0 LEA R0, R0, UR41, 0x3 ;  /* 0x0000002900000c11 */ /* 0x000fca000f8e18ff */
[----:B------:R-:W-:-:S05]  /*2500*/  @P0 VIADD R3, R0, 0x18 ;  /* 0x0000001800030836 */ /* 0x000fca0000000000 */
[----:B------:R-:W-:-:S04]  /*2510*/  @P0 PRMT R3, R88, 0x654, R3 ;  /* 0x0000065458030816 */ /* 0x000fc80000000003 */
[----:B------:R0:W-:Y:S01]  /*2520*/  @P0 SYNCS.ARRIVE.TRANS64.RED.A1T0 RZ, [R3+URZ], RZ ;  /* 0x000000ff03ff09a7 */ /* 0x0001e2000810043f */
[----:B------:R-:W-:-:S13]  /*2530*/  ISETP.GT.U32.AND P0, PT, R23, 0x1, PT ;  /* 0x000000011700780c */ /* 0x000fda0003f04070 */
[----:B0-----:R-:W-:Y:S05]  /*2540*/  @P0 BRA `(.L_x_33) ;  /* 0x0000000000040947 */ /* 0x001fea0003800000 */
[----:B------:R-:W-:Y:S01]  /*2550*/  BPT.TRAP 0x1 ;  /* 0x000000040000795c */ /* 0x000fe20000300000 */
.L_x_33:
[----:B------:R-:W-:Y:S01]  /*2560*/  SHF.L.U32 R0, R105, 0x1f, RZ ;  /* 0x0000001f69007819 */ /* 0x000fe200000006ff */
[----:B------:R-:W-:Y:S01]  /*2570*/  UIADD3 UR38, UR38, UR45, URZ ;  /* 0x0000002d26267290 */ /* 0x000fe2000fffe03f */
[----:B------:R-:W-:Y:S01]  /*2580*/  SHF.R.S32.HI R9, RZ, 0x1f, R19 ;  /* 0x0000001fff097819 */ /* 0x000fe20000011413 */
[----:B------:R-:W-:Y:S01]  /*2590*/  UISETP.GE.U32.AND UP1, UPT, UR45, 0x3, UPT ;  /* 0x000000032d00788c */ /* 0x000fe2000bf26070 */
[----:B------:R-:W0:Y:S01]  /*25a0*/  SYNCS.PHASECHK.TRANS64.TRYWAIT P0, [UR43+0x8], R0 ;  /* 0x00000800ff0075a7 */ /* 0x000e22000800016b */
[----:B------:R-:W-:-:S04]  /*25b0*/  UISETP.GT.U32.AND UP0, UPT, UR38, 0x2, UPT ;  /* 0x000000022600788c */ /* 0x000fc8000bf04070 */
[----:B------:R-:W-:-:S04]  /*25c0*/  UISETP.LT.U32.AND UP0, UPT, UR45, 0x3, UP0 ;  /* 0x000000032d00788c */ /* 0x000fc80008701070 */
[----:B------:R-:W-:Y:S02]  /*25d0*/  USEL UR6, URZ, 0x1, !UP0 ;  /* 0x000000013f067887 */ /* 0x000fe4000c000000 */
[----:B------:R-:W-:Y:S02]  /*25e0*/  @UP1 UIMAD.WIDE.U32 UR4, UR38, -0x55555555, URZ ;  /* 0xaaaaaaab260418a5 */ /* 0x000fe4000f8e003f */
[----:B------:R-:W-:Y:S02]  /*25f0*/  ULOP3.LUT UR39, UR39, UR6, URZ, 0x3c, !UPT ;  /* 0x0000000627277292 */ /* 0x000fe4000f8e3c3f */
[----:B------:R-:W-:-:S04]  /*2600*/  @UP1 USHF.R.U32.HI UR4, URZ, 0x1, UR5 ;  /* 0x000000013f041899 */ /* 0x000fc80008011605 */
[----:B------:R-:W-:Y:S01]  /*2610*/  @UP1 ULOP3.LUT UR39, UR39, 0x1, UR4, 0x78, !UPT ;  /* 0x0000000127271892 */ /* 0x000fe2000f8e7804 */
[----:B0-----:R-:W-:Y:S11]  /*2620*/  @!P0 BRA `(.L_x_35) ;  /* 0x0000005800188947 */ /* 0x001ff60003800000 */
.L_x_188:
[----:B------:R-:W-:Y:S01]  /*2630*/  ULDC.64 UR4, c[0x0][0x5d0] ;  /* 0x0001740000047ab9 */ /* 0x000fe20000000a00 */
[----:B------:R-:W-:Y:S01]  /*2640*/  ULDC UR6, c[0x0][0x284] ;  /* 0x0000a10000067ab9 */ /* 0x000fe20000000800 */
[----:B0-----:R-:W-:Y:S02]  /*2650*/  IMAD R0, R9, UR4, RZ ;  /* 0x0000000409007c24 */ /* 0x001fe4000f8e02ff */
[----:B------:R-:W-:Y:S02]  /*2660*/  IMAD.SHL.U32 R12, R18, 0x80, RZ ;  /* 0x00000080120c7824 */ /* 0x000fe400078e00ff */
[C---:B------:R-:W-:Y:S02]  /*2670*/  IMAD R3, R19.reuse, UR5, R0 ;  /* 0x0000000513037c24 */ /* 0x040fe4000f8e0200 */
[----:B------:R-:W-:Y:S01]  /*2680*/  IMAD.SHL.U32 R0, R22, 0x40, RZ ;  /* 0x0000004016007824 */ /* 0x000fe200078e00ff */
[----:B------:R-:W-:Y:S01]  /*2690*/  SHF.R.S32.HI R13, RZ, 0x1f, R12 ;  /* 0x0000001fff0d7819 */ /* 0x000fe2000001140c */
[----:B------:R-:W-:Y:S01]  /*26a0*/  IMAD.WIDE.U32 R4, R19, UR4, R94 ;  /* 0x0000000413047c25 */ /* 0x000fe2000f8e005e */
[----:B------:R-:W-:-:S02]  /*26b0*/  ULDC.64 UR4, c[0x0][0x5c8] ;  /* 0x0001720000047ab9 */ /* 0x000fc40000000a00 */
[----:B------:R-:W-:Y:S01]  /*26c0*/  ISETP.GE.AND P0, PT, R0, UR6, PT ;  /* 0x0000000600007c0c */ /* 0x000fe2000bf06270 */
[----:B------:R-:W-:Y:S01]  /*26d0*/  ULDC UR6, c[0x0][0x288] ;  /* 0x0000a20000067ab9 */ /* 0x000fe20000000800 */
[----:B------:R-:W-:Y:S01]  /*26e0*/  IADD3 R4, P1, R12, R4, RZ ;  /* 0x000000040c047210 */ /* 0x000fe20007f3e0ff */
[----:B------:R-:W-:Y:S01]  /*26f0*/  IMAD.WIDE R20, R22, 0x40, R92 ;  /* 0x0000004016147825 */ /* 0x000fe200078e025c */
[----:B------:R-:W-:Y:S02]  /*2700*/  ISETP.GE.OR P0, PT, R12, UR6, P0 ;  /* 0x000000060c007c0c */ /* 0x000fe40008706670 */
[----:B------:R-:W-:Y:S01]  /*2710*/  IADD3.X R5, R13, R5, R3, P1, !PT ;  /* 0x000000050d057210 */ /* 0x000fe20000ffe403 */
[----:B------:R-:W-:-:S04]  /*2720*/  IMAD R7, R21, UR4, RZ ;  /* 0x0000000415077c24 */ /* 0x000fc8000f8e02ff */
[C---:B------:R-:W-:Y:S02]  /*2730*/  IMAD R7, R20.reuse, UR5, R7 ;  /* 0x0000000514077c24 */ /* 0x040fe4000f8e0207 */
[----:B------:R-:W-:-:S04]  /*2740*/  IMAD.WIDE.U32 R106, R20, UR4, R4 ;  /* 0x00000004146a7c25 */ /* 0x000fc8000f8e0004 */
[----:B------:R-:W-:Y:S05]  /*2750*/  @P0 BRA `(.L_x_36) ;  /* 0x0000003c00d80947 */ /* 0x000fea0003800000 */
[----:B-----5:R-:W-:Y:S01]  /*2760*/  FSETP.NEU.AND P1, PT, R91, RZ, PT ;  /* 0x000000ff5b00720b */ /* 0x020fe20003f2d000 */
[----:B------:R-:W-:Y:S01]  /*2770*/  IMAD.IADD R3, R99, 0x1, -R12 ;  /* 0x0000000163037824 */ /* 0x000fe200078e0a0c */
[----:B------:R-:W-:Y:S01]  /*2780*/  BSSY B0, `(.L_x_36) ;  /* 0x00003f3000007945 */ /* 0x000fe20003800000 */
[----:B------:R-:W-:Y:S02]  /*2790*/  IMAD.IADD R0, R103, 0x1, -R0 ;  /* 0x0000000167007824 */ /* 0x000fe400078e0a00 */
[----:B------:R-:W-:Y:S01]  /*27a0*/  IMAD.IADD R115, R107, 0x1, R7 ;  /* 0x000000016b737824 */ /* 0x000fe200078e0207 */
[----:B------:R-:W-:-:S04]  /*27b0*/  ISETP.GT.AND P0, PT, R3, RZ, PT ;  /* 0x000000ff0300720c */ /* 0x000fc80003f04270 */
[----:B------:R-:W-:-:S03]  /*27c0*/  ISETP.GT.AND P2, PT, R0, RZ, P0 ;  /* 0x000000ff0000720c */ /* 0x000fc60000744270 */
[----:B------:R-:W-:Y:S10]  /*27d0*/  @!P1 BRA `(.L_x_37) ;  /* 0x0000002c001c9947 */ /* 0x000ff40003800000 */
[----:B------:R-:W0:Y:S01]  /*27e0*/  LDC.64 R108, c[0x0][0x5b8] ;  /* 0x00016e00ff6c7b82 */ /* 0x000e220000000a00 */
[----:B------:R-:W-:-:S07]  /*27f0*/  ULDC.64 UR4, c[0x0][0x5c0] ;  /* 0x0001700000047ab9 */ /* 0x000fce0000000a00 */
[----:B------:R-:W1:Y:S08]  /*2800*/  LDC.64 R110, c[0x0][0x5b0] ;  /* 0x00016c00ff6e7b82 */ /* 0x000e700000000a00 */
[----:B------:R-:W2:Y:S01]  /*2810*/  LDC.64 R112, c[0x0][0x5a8] ;  /* 0x00016a00ff707b82 */ /* 0x000ea20000000a00 */
[-C--:B0-----:R-:W-:Y:S02]  /*2820*/  IMAD R6, R9, R108.reuse, RZ ;  /* 0x0000006c09067224 */ /* 0x081fe400078e02ff */
[----:B------:R-:W-:-:S04]  /*2830*/  IMAD.WIDE.U32 R4, R19, R108, R94 ;  /* 0x0000006c13047225 */ /* 0x000fc800078e005e */
[----:B------:R-:W-:Y:S01]  /*2840*/  IMAD R107, R19, R109, R6 ;  /* 0x0000006d136b7224 */ /* 0x000fe200078e0206 */
[----:B------:R-:W-:Y:S01]  /*2850*/  IADD3 R6, P1, R12, R4, RZ ;  /* 0x000000040c067210 */ /* 0x000fe20007f3e0ff */
[----:B-1----:R-:W-:-:S03]  /*2860*/  IMAD R4, R21, R110, RZ ;  /* 0x0000006e15047224 */ /* 0x002fc600078e02ff */
[----:B------:R-:W-:Y:S01]  /*2870*/  IADD3.X R7, R13, R5, R107, P1, !PT ;  /* 0x000000050d077210 */ /* 0x000fe20000ffe46b */
[C---:B------:R-:W-:Y:S02]  /*2880*/  IMAD R21, R20.reuse, R111, R4 ;  /* 0x0000006f14157224 */ /* 0x040fe400078e0204 */
[----:B------:R-:W-:-:S04]  /*2890*/  IMAD.WIDE.U32 R4, R20, R110, R6 ;  /* 0x0000006e14047225 */ /* 0x000fc800078e0006 */
[----:B------:R-:W-:Y:S01]  /*28a0*/  IMAD.IADD R5, R5, 0x1, R21 ;  /* 0x0000000105057824 */ /* 0x000fe200078e0215 */
[----:B--2---:R-:W-:-:S04]  /*28b0*/  LEA R10, P1, R4, R112, 0x2 ;  /* 0x00000070040a7211 */ /* 0x004fc800078210ff */
[----:B------:R-:W-:-:S05]  /*28c0*/  LEA.HI.X R11, R4, R113, R5, 0x2, P1 ;  /* 0x00000071040b7211 */ /* 0x000fca00008f1405 */
[----:B------:R0:W2:Y:S01]  /*28d0*/  @P2 LDG.E.LTC128B R18, desc[UR36][R10.64] ;  /* 0x000000240a122981 */ /* 0x0000a2000c1e1920 */
[----:B------:R-:W-:Y:S01]  /*28e0*/  IMAD.WIDE.U32 R4, R20, R110, R12 ;  /* 0x0000006e14047225 */ /* 0x000fe200078e000c */
[----:B------:R-:W-:Y:S01]  /*28f0*/  LEA R8, P3, R106, UR4, 0x2 ;  /* 0x000000046a087c11 */ /* 0x000fe2000f8610ff */
[----:B------:R-:W-:Y:S01]  /*2900*/  BSSY B1, `(.L_x_38) ;  /* 0x0000014000017945 */ /* 0x000fe20003800000 */
[----:B------:R-:W-:Y:S02]  /*2910*/  IADD3 R14, P1, R94, R4, RZ ;  /* 0x000000045e0e7210 */ /* 0x000fe40007f3e0ff */
[----:B------:R-:W-:Y:S02]  /*2920*/  LEA.HI.X R9, R106, UR5, R115, 0x2, P3 ;  /* 0x000000056a097c11 */ /* 0x000fe400098f1473 */
[----:B------:R-:W-:Y:S01]  /*2930*/  IADD3.X R15, R95, R21, R5, P1, !PT ;  /* 0x000000155f0f7210 */ /* 0x000fe20000ffe405 */
[----:B0-----:R-:W-:Y:S01]  /*2940*/  IMAD.SHL.U32 R10, R110, 0x8, RZ ;  /* 0x000000086e0a7824 */ /* 0x001fe200078e00ff */
[----:B------:R-:W-:-:S02]  /*2950*/  ISETP.GT.AND P1, PT, R3, 0x1, PT ;  /* 0x000000010300780c */ /* 0x000fc40003f24270 */
[----:B------:R-:W-:Y:S01]  /*2960*/  SHF.L.U64.HI R11, R110, 0x3, R111 ;  /* 0x000000036e0b7819 */ /* 0x000fe2000001026f */
[----:B------:R-:W-:Y:S01]  /*2970*/  IMAD.WIDE.U32 R14, R19, R108, R14 ;  /* 0x0000006c130e7225 */ /* 0x000fe200078e000e */
[----:B------:R-:W-:-:S03]  /*2980*/  ISETP.GT.AND P3, PT, R0, RZ, P1 ;  /* 0x000000ff0000720c */ /* 0x000fc60000f64270 */
[----:B------:R-:W-:Y:S01]  /*2990*/  IMAD.WIDE.U32 R10, R20, R110, R10 ;  /* 0x0000006e140a7225 */ /* 0x000fe200078e000a */
[----:B--2---:R-:W-:-:S05]  /*29a0*/  LOP3.LUT R4, R18, 0xffffe000, RZ, 0xc0, !PT ;  /* 0xffffe00012047812 */ /* 0x004fca00078ec0ff */
[----:B------:R-:W-:Y:S01]  /*29b0*/  FMUL R5, R4, R91 ;  /* 0x0000005b04057220 */ /* 0x000fe20000400000 */
[----:B------:R-:W-:-:S03]  /*29c0*/  LEA R4, P4, R14, R112, 0x2 ;  /* 0x000000700e047211 */ /* 0x000fc600078810ff */
[----:B------:R-:W-:Y:S01]  /*29d0*/  FFMA R109, R24, R90, R5 ;  /* 0x0000005a186d7223 */ /* 0x000fe20000000005 */
[----:B------:R-:W-:-:S04]  /*29e0*/  IMAD.IADD R5, R107, 0x1, R15 ;  /* 0x000000016b057824 */ /* 0x000fc800078e020f */
[----:B------:R-:W-:Y:S02]  /*29f0*/  F2FP.TF32.F32.PACK_B R109, R109 ;  /* 0x0000006dff6d723e */ /* 0x000fe400024050ff */
[----:B------:R-:W-:-:S03]  /*2a00*/  LEA.HI.X R5, R14, R113, R5, 0x2, P4 ;  /* 0x000000710e057211 */ /* 0x000fc600020f1405 */
[----:B------:R0:W-:Y:S01]  /*2a10*/  @P2 STG.E desc[UR36][R8.64], R109 ;  /* 0x0000006d08002986 */ /* 0x0001e2000c101924 */
[----:B------:R-:W-:Y:S05]  /*2a20*/  @!P3 BRA `(.L_x_39) ;  /* 0x000000000004b947 */ /* 0x000fea0003800000 */
[----:B------:R1:W5:Y:S02]  /*2a30*/  LDG.E.LTC128B R18, desc[UR36][R4.64+0x4] ;  /* 0x0000042404127981 */ /* 0x000364000c1e1920 */
.L_x_39:
[----:B------:R-:W-:Y:S05]  /*2a40*/  BSYNC B1 ;  /* 0x0000000000017941 */ /* 0x000fea0003800000 */
.L_x_38:
[----:B-----5:R-:W-:Y:S01]  /*2a50*/  LOP3.LUT R14, R18, 0xffffe000, RZ, 0xc0, !PT ;  /* 0xffffe000120e7812 */ /* 0x020fe200078ec0ff */
[----:B------:R-:W-:Y:S01]  /*2a60*/  IMAD.IADD R21, R21, 0x1, R11 ;  /* 0x0000000115157824 */ /* 0x000fe200078e020b */
[----:B------:R-:W-:Y:S02]  /*2a70*/  IADD3 R6, P2, R6, R10, RZ ;  /* 0x0000000a06067210 */ /* 0x000fe40007f5e0ff */
[----:B------:R-:W-:Y:S01]  /*2a80*/  ISETP.GT.AND P0, PT, R0, 0x8, P0 ;  /* 0x000000080000780c */ /* 0x000fe20000704270 */
[----:B------:R-:W-:Y:S02]  /*2a90*/  FMUL R14, R14, R91 ;  /* 0x0000005b0e0e7220 */ /* 0x000fe40000400000 */
[----:B------:R-:W-:Y:S02]  /*2aa0*/  IMAD.X R7, R21, 0x1, R7, P2 ;  /* 0x0000000115077824 */ /* 0x000fe400010e0607 */
[----:B------:R-:W-:Y:S01]  /*2ab0*/  FFMA R25, R25, R90, R14 ;  /* 0x0000005a19197223 */ /* 0x000fe2000000000e */
[----:B------:R-:W-:-:S04]  /*2ac0*/  LEA R14, P2, R6, R112, 0x2 ;  /* 0x00000070060e7211 */ /* 0x000fc800078410ff */
[----:B------:R-:W-:Y:S01]  /*2ad0*/  LEA.HI.X R15, R6, R113, R7, 0x2, P2 ;  /* 0x00000071060f7211 */ /* 0x000fe200010f1407 */
[----:B------:R-:W-:Y:S01]  /*2ae0*/  @P3 IMAD.MOV.U32 R6, RZ, RZ, R8 ;  /* 0x000000ffff063224 */ /* 0x000fe200078e0008 */
[----:B------:R-:W-:Y:S01]  /*2af0*/  F2FP.TF32.F32.PACK_B R25, R25 ;  /* 0x00000019ff19723e */ /* 0x000fe200024050ff */
[----:B------:R-:W-:-:S05]  /*2b00*/  @P3 IMAD.MOV.U32 R7, RZ, RZ, R9 ;  /* 0x000000ffff073224 */ /* 0x000fca00078e0009 */
[----:B------:R2:W-:Y:S04]  /*2b10*/  @P3 STG.E desc[UR36][R6.64+0x4], R25 ;  /* 0x0000041906003986 */ /* 0x0005e8000c101924 */
[----:B------:R-:W3:Y:S01]  /*2b20*/  @P0 LDG.E.LTC128B R18, desc[UR36][R14.64] ;  /* 0x000000240e120981 */ /* 0x000ee2000c1e1920 */
[----:B------:R-:W-:Y:S01]  /*2b30*/  IADD3 R12, P2, P3, R94, R10, R12 ;  /* 0x0000000a5e0c7210 */ /* 0x000fe20007b5e00c */
[----:B------:R-:W-:Y:S01]  /*2b40*/  BSSY B1, `(.L_x_40) ;  /* 0x0000011000017945 */ /* 0x000fe20003800000 */
[----:B------:R-:W-:Y:S02]  /*2b50*/  ISETP.GT.AND P1, PT, R0, 0x8, P1 ;  /* 0x000000080000780c */ /* 0x000fe40000f24270 */
[----:B------:R-:W-:-:S03]  /*2b60*/  IADD3.X R13, R95, R21, R13, P2, P3 ;  /* 0x000000155f0d7210 */ /* 0x000fc600017e640d */
[----:B------:R-:W-:Y:S01]  /*2b70*/  IMAD.WIDE.U32 R12, R19, R108, R12 ;  /* 0x0000006c130c7225 */ /* 0x000fe200078e000c */
[----:B------:R-:W-:-:S03]  /*2b80*/  SHF.L.U64.HI R19, R96, 0x2, R97 ;  /* 0x0000000260137819 */ /* 0x000fc60000010261 */
[----:B------:R-:W-:Y:S01]  /*2b90*/  IMAD.IADD R13, R107, 0x1, R13 ;  /* 0x000000016b0d7824 */ /* 0x000fe200078e020d */
[----:B--2---:R-:W-:-:S04]  /*2ba0*/  LEA R6, P3, R12, R112, 0x2 ;  /* 0x000000700c067211 */ /* 0x004fc800078610ff */
[----:B------:R-:W-:Y:S02]  /*2bb0*/  LEA.HI.X R7, R12, R113, R13, 0x2, P3 ;  /* 0x000000710c077211 */ /* 0x000fe400018f140d */
[----:B---3--:R-:W-:-:S05]  /*2bc0*/  LOP3.LUT R10, R18, 0xffffe000, RZ, 0xc0, !PT ;  /* 0xffffe000120a7812 */ /* 0x008fca00078ec0ff */
[----:B------:R-:W-:Y:S01]  /*2bd0*/  FMUL R11, R10, R91 ;  /* 0x0000005b0a0b7220 */ /* 0x000fe20000400000 */
[----:B------:R-:W-:-:S03]  /*2be0*/  LEA R10, P2, R96, R8, 0x2 ;  /* 0x00000008600a7211 */ /* 0x000fc600078410ff */
[----:B------:R-:W-:Y:S02]  /*2bf0*/  FFMA R21, R26, R90, R11 ;  /* 0x0000005a1a157223 */ /* 0x000fe4000000000b */
[----:B------:R-:W-:-:S03]  /*2c00*/  IMAD.X R11, R19, 0x1, R9, P2 ;  /* 0x00000001130b7824 */ /* 0x000fc600010e0609 */
[----:B------:R-:W-:-:S05]  /*2c10*/  F2FP.TF32.F32.PACK_B R21, R21 ;  /* 0x00000015ff15723e */ /* 0x000fca00024050ff */
[----:B------:R2:W-:Y:S01]  /*2c20*/  @P0 STG.E desc[UR36][R10.64], R21 ;  /* 0x000000150a000986 */ /* 0x0005e2000c101924 */
[----:B------:R-:W-:Y:S05]  /*2c30*/  @!P1 BRA `(.L_x_41) ;  /* 0x0000000000049947 */ /* 0x000fea0003800000 */
[----:B------:R3:W5:Y:S02]  /*2c40*/  LDG.E.LTC128B R18, desc[UR36][R6.64+0x4] ;  /* 0x0000042406127981 */ /* 0x000764000c1e1920 */
.L_x_41:
[----:B------:R-:W-:Y:S05]  /*2c50*/  BSYNC B1 ;  /* 0x0000000000017941 */ /* 0x000fea0003800000 */
.L_x_40:
[----:B-----5:R-:W-:Y:S01]  /*2c60*/  LOP3.LUT R12, R18, 0xffffe000, RZ, 0xc0, !PT ;  /* 0xffffe000120c7812 */ /* 0x020fe200078ec0ff */
[----:B------:R-:W-:Y:S01]  /*2c70*/  BSSY B1, `(.L_x_42) ;  /* 0x0000009000017945 */ /* 0x000fe20003800000 */
[----:B------:R-:W-:-:S03]  /*2c80*/  ISETP.GT.AND P0, PT, R3, 0x8, PT ;  /* 0x000000080300780c */ /* 0x000fc60003f04270 */
[----:B------:R-:W-:Y:S01]  /*2c90*/  FMUL R12, R12, R91 ;  /* 0x0000005b0c0c7220 */ /* 0x000fe20000400000 */
[----:B------:R-:W-:-:S03]  /*2ca0*/  ISETP.GT.AND P2, PT, R0, RZ, P0 ;  /* 0x000000ff0000720c */ /* 0x000fc60000744270 */
[----:B------:R-:W-:-:S05]  /*2cb0*/  FFMA R27, R27, R90, R12 ;  /* 0x0000005a1b1b7223 */ /* 0x000fca000000000c */
[----:B------:R-:W-:-:S05]  /*2cc0*/  F2FP.TF32.F32.PACK_B R27, R27 ;  /* 0x0000001bff1b723e */ /* 0x000fca00024050ff */
[----:B------:R4:W-:Y:S01]  /*2cd0*/  @P1 STG.E desc[UR36][R10.64+0x4], R27 ;  /* 0x0000041b0a001986 */ /* 0x0009e2000c101924 */
[----:B------:R-:W-:Y:S05]  /*2ce0*/  @!P2 BRA `(.L_x_43) ;  /* 0x000000000004a947 */ /* 0x000fea0003800000 */
[----:B------:R0:W5:Y:S02]  /*2cf0*/  LDG.E.LTC128B R18, desc[UR36][R4.64+0x20] ;  /* 0x0000202404127981 */ /* 0x000164000c1e1920 */
.L_x_43:
[----:B------:R-:W-:Y:S05]  /*2d00*/  BSYNC B1 ;  /* 0x0000000000017941 */ /* 0x000fea0003800000 */
.L_x_42:
        /* <DEDUP_REMOVED lines=10> */
.L_x_45:
[----:B------:R-:W-:Y:S05]  /*2db0*/  BSYNC B1 ;  /* 0x0000000000017941 */ /* 0x000fea0003800000 */
.L_x_44:
[----:B-----5:R-:W-:Y:S01]  /*2dc0*/  LOP3.LUT R12, R18, 0xffffe000, RZ, 0xc0, !PT ;  /* 0xffffe000120c7812 */ /* 0x020fe200078ec0ff */
[----:B------:R-:W-:Y:S01]  /*2dd0*/  BSSY B1, `(.L_x_46) ;  /* 0x0000008000017945 */ /* 0x000fe20003800000 */
[----:B------:R-:W-:-:S03]  /*2de0*/  ISETP.GT.AND P0, PT, R0, 0x8, P0 ;  /* 0x000000080000780c */ /* 0x000fc60000704270 */
[----:B------:R-:W-:-:S04]  /*2df0*/  FMUL R12, R12, R91 ;  /* 0x0000005b0c0c7220 */ /* 0x000fc80000400000 */
[----:B------:R-:W-:-:S05]  /*2e00*/  FFMA R29, R29, R90, R12 ;  /* 0x0000005a1d1d7223 */ /* 0x000fca000000000c */
[----:B------:R-:W-:-:S05]  /*2e10*/  F2FP.TF32.F32.PACK_B R29, R29 ;  /* 0x0000001dff1d723e */ /* 0x000fca00024050ff */
[----:B------:R0:W-:Y:S01]  /*2e20*/  @P3 STG.E desc[UR36][R8.64+0x24], R29 ;  /* 0x0000241d08003986 */ /* 0x0001e2000c101924 */
[----:B------:R-:W-:Y:S05]  /*2e30*/  @!P0 BRA `(.L_x_47) ;  /* 0x0000000000048947 */ /* 0x000fea0003800000 */
[----:B------:R0:W5:Y:S02]  /*2e40*/  LDG.E.LTC128B R18, desc[UR36][R6.64+0x20] ;  /* 0x0000202406127981 */ /* 0x000164000c1e1920 */
.L_x_47:
[----:B------:R-:W-:Y:S05]  /*2e50*/  BSYNC B1 ;  /* 0x0000000000017941 */ /* 0x000fea0003800000 */
.L_x_46:
[----:B-----5:R-:W-:Y:S01]  /*2e60*/  LOP3.LUT R12, R18, 0xffffe000, RZ, 0xc0, !PT ;  /* 0xffffe000120c7812 */ /* 0x020fe200078ec0ff */
[----:B------:R-:W-:Y:S01]  /*2e70*/  BSSY B1, `(.L_x_48) ;  /* 0x0000008000017945 */ /* 0x000fe20003800000 */
[----:B------:R-:W-:-:S03]  /*2e80*/  ISETP.GT.AND P1, PT, R0, 0x8, P1 ;  /* 0x000000080000780c */ /* 0x000fc60000f24270 */
[----:B0-----:R-:W-:-:S04]  /*2e90*/  FMUL R13, R12, R91 ;  /* 0x0000005b0c0d7220 */ /* 0x001fc80000400000 */
[----:B------:R-:W-:-:S05]  /*2ea0*/  FFMA R13, R30, R90, R13 ;  /* 0x0000005a1e0d7223 */ /* 0x000fca000000000d */
[----:B------:R-:W-:-:S05]  /*2eb0*/  F2FP.TF32.F32.PACK_B R13, R13 ;  /* 0x0000000dff0d723e */ /* 0x000fca00024050ff */
[----:B------:R0:W-:Y:S01]  /*2ec0*/  @P0 STG.E desc[UR36][R10.64+0x20], R13 ;  /* 0x0000200d0a000986 */ /* 0x0001e2000c101924 */
[----:B------:R-:W-:Y:S05]  /*2ed0*/  @!P1 BRA `(.L_x_49) ;  /* 0x0000000000049947 */ /* 0x000fea0003800000 */
[----:B------:R0:W5:Y:S02]  /*2ee0*/  LDG.E.LTC128B R18, desc[UR36][R6.64+0x24] ;  /* 0x0000242406127981 */ /* 0x000164000c1e1920 */
.L_x_49:
[----:B------:R-:W-:Y:S05]  /*2ef0*/  BSYNC B1 ;  /* 0x0000000000017941 */ /* 0x000fea0003800000 */
.L_x_48:
        /* <DEDUP_REMOVED lines=10> */
.L_x_51:
[----:B------:R-:W-:Y:S05]  /*2fa0*/  BSYNC B1 ;  /* 0x0000000000017941 */ /* 0x000fea0003800000 */
.L_x_50:
[----:B-----5:R-:W-:Y:S01]  /*2fb0*/  LOP3.LUT R12, R18, 0xffffe000, RZ, 0xc0, !PT ;  /* 0xffffe000120c7812 */ /* 0x020fe200078ec0ff */
[----:B------:R-:W-:Y:S01]  /*2fc0*/  BSSY B1, `(.L_x_52) ;  /* 0x0000009000017945 */ /* 0x000fe20003800000 */
[----:B------:R-:W-:-:S03]  /*2fd0*/  ISETP.GT.AND P1, PT, R3, 0x11, PT ;  /* 0x000000110300780c */ /* 0x000fc60003f24270 */
[----:B0-----:R-:W-:Y:S01]  /*2fe0*/  FMUL R13, R12, R91 ;  /* 0x0000005b0c0d7220 */ /* 0x001fe20000400000 */
[----:B------:R-:W-:-:S03]  /*2ff0*/  ISETP.GT.AND P3, PT, R0, RZ, P1 ;  /* 0x000000ff0000720c */ /* 0x000fc60000f64270 */
[----:B------:R-:W-:-:S05]  /*3000*/  FFMA R13, R32, R90, R13 ;  /* 0x0000005a200d7223 */ /* 0x000fca000000000d */
[----:B------:R-:W-:-:S05]  /*3010*/  F2FP.TF32.F32.PACK_B R13, R13 ;  /* 0x0000000dff0d723e */ /* 0x000fca00024050ff */
[----:B------:R0:W-:Y:S01]  /*3020*/  @P2 STG.E desc[UR36][R8.64+0x40], R13 ;  /* 0x0000400d08002986 */ /* 0x0001e2000c101924 */
[----:B------:R-:W-:Y:S05]  /*3030*/  @!P3 BRA `(.L_x_53) ;  /* 0x000000000004b947 */ /* 0x000fea0003800000 */
[----:B------:R0:W5:Y:S02]  /*3040*/  LDG.E.LTC128B R18, desc[UR36][R4.64+0x44] ;  /* 0x0000442404127981 */ /* 0x000164000c1e1920 */
.L_x_53:
[----:B------:R-:W-:Y:S05]  /*3050*/  BSYNC B1 ;  /* 0x0000000000017941 */ /* 0x000fea0003800000 */
.L_x_52:
        /* <DEDUP_REMOVED lines=9> */
.L_x_55:
[----:B------:R-:W-:Y:S05]  /*30f0*/  BSYNC B1 ;  /* 0x0000000000017941 */ /* 0x000fea0003800000 */
.L_x_54:
        /* <DEDUP_REMOVED lines=9> */
.L_x_57:
[----:B------:R-:W-:Y:S05]  /*3190*/  BSYNC B1 ;  /* 0x0000000000017941 */ /* 0x000fea0003800000 */
.L_x_56:
        /* <DEDUP_REMOVED lines=10> */
.L_x_59:
[----:B------:R-:W-:Y:S05]  /*3240*/  BSYNC B1 ;  /* 0x0000000000017941 */ /* 0x000fea0003800000 */
.L_x_58:
        /* <DEDUP_REMOVED lines=10> */
.L_x_61:
[----:B------:R-:W-:Y:S05]  /*32f0*/  BSYNC B1 ;  /* 0x0000000000017941 */ /* 0x000fea0003800000 */
.L_x_60:
        /* <DEDUP_REMOVED lines=9> */
.L_x_63:
[----:B------:R-:W-:Y:S05]  /*3390*/  BSYNC B1 ;  /* 0x0000000000017941 */ /* 0x000fea0003800000 */
.L_x_62:
        /* <DEDUP_REMOVED lines=9> */
.L_x_65:
[----:B------:R-:W-:Y:S05]  /*3430*/  BSYNC B1 ;  /* 0x0000000000017941 */ /* 0x000fea0003800000 */
.L_x_64:
        /* <DEDUP_REMOVED lines=10> */
.L_x_67:
[----:B------:R-:W-:Y:S05]  /*34e0*/  BSYNC B1 ;  /* 0x0000000000017941 */ /* 0x000fea0003800000 */
.L_x_66:
        /* <DEDUP_REMOVED lines=10> */
.L_x_69:
[----:B------:R-:W-:Y:S05]  /*3590*/  BSYNC B1 ;  /* 0x0000000000017941 */ /* 0x000fea0003800000 */
.L_x_68:
        /* <DEDUP_REMOVED lines=9> */
.L_x_71:
[----:B------:R-:W-:Y:S05]  /*3630*/  BSYNC B1 ;  /* 0x0000000000017941 */ /* 0x000fea0003800000 */
.L_x_70:
        /* <DEDUP_REMOVED lines=9> */
.L_x_73:
[----:B------:R-:W-:Y:S05]  /*36d0*/  BSYNC B1 ;  /* 0x0000000000017941 */ /* 0x000fea0003800000 */
.L_x_72:
        /* <DEDUP_REMOVED lines=10> */
.L_x_75:
[----:B------:R-:W-:Y:S05]  /*3780*/  BSYNC B1 ;  /* 0x0000000000017941 */ /* 0x000fea0003800000 */
.L_x_74:
        /* <DEDUP_REMOVED lines=10> */
.L_x_77:
[----:B------:R-:W-:Y:S05]  /*3830*/  BSYNC B1 ;  /* 0x0000000000017941 */ /* 0x000fea0003800000 */
.L_x_76:
        /* <DEDUP_REMOVED lines=9> */
.L_x_79:
[----:B------:R-:W-:Y:S05]  /*38d0*/  BSYNC B1 ;  /* 0x0000000000017941 */ /* 0x000fea0003800000 */
.L_x_78:
        /* <DEDUP_REMOVED lines=9> */
.L_x_81:
[----:B------:R-:W-:Y:S05]  /*3970*/  BSYNC B1 ;  /* 0x0000000000017941 */ /* 0x000fea0003800000 */
.L_x_80:
        /* <DEDUP_REMOVED lines=10> */
.L_x_83:
[----:B------:R-:W-:Y:S05]  /*3a20*/  BSYNC B1 ;  /* 0x0000000000017941 */ /* 0x000fea0003800000 */
.L_x_82:
        /* <DEDUP_REMOVED lines=10> */
.L_x_85:
[----:B------:R-:W-:Y:S05]  /*3ad0*/  BSYNC B1 ;  /* 0x0000000000017941 */ /* 0x000fea0003800000 */
.L_x_84:
        /* <DEDUP_REMOVED lines=9> */
.L_x_87:
[----:B------:R-:W-:Y:S05]  /*3b70*/  BSYNC B1 ;  /* 0x0000000000017941 */ /* 0x000fea0003800000 */
.L_x_86:
        /* <DEDUP_REMOVED lines=9> */
.L_x_89:
[----:B------:R-:W-:Y:S05]  /*3c10*/  BSYNC B1 ;  /* 0x0000000000017941 */ /* 0x000fea0003800000 */
.L_x_88:
        /* <DEDUP_REMOVED lines=10> */
.L_x_91:
[----:B------:R-:W-:Y:S05]  /*3cc0*/  BSYNC B1 ;  /* 0x0000000000017941 */ /* 0x000fea0003800000 */
.L_x_90:
        /* <DEDUP_REMOVED lines=10> */
.L_x_93:
[----:B------:R-:W-:Y:S05]  /*3d70*/  BSYNC B1 ;  /* 0x0000000000017941 */ /* 0x000fea0003800000 */
.L_x_92:
        /* <DEDUP_REMOVED lines=9> */
.L_x_95:
[----:B------:R-:W-:Y:S05]  /*3e10*/  BSYNC B1 ;  /* 0x0000000000017941 */ /* 0x000fea0003800000 */
.L_x_94:
        /* <DEDUP_REMOVED lines=9> */
.L_x_97:
[----:B------:R-:W-:Y:S05]  /*3eb0*/  BSYNC B1 ;  /* 0x0000000000017941 */ /* 0x000fea0003800000 */
.L_x_96:
        /* <DEDUP_REMOVED lines=10> */
.L_x_99:
[----:B------:R-:W-:Y:S05]  /*3f60*/  BSYNC B1 ;  /* 0x0000000000017941 */ /* 0x000fea0003800000 */
.L_x_98:
        /* <DEDUP_REMOVED lines=10> */
.L_x_101:
[----:B------:R-:W-:Y:S05]  /*4010*/  BSYNC B1 ;  /* 0x0000000000017941 */ /* 0x000fea0003800000 */
.L_x_100:
        /* <DEDUP_REMOVED lines=9> */
.L_x_103:
[----:B------:R-:W-:Y:S05]  /*40b0*/  BSYNC B1 ;  /* 0x0000000000017941 */ /* 0x000fea0003800000 */
.L_x_102:
        /* <DEDUP_REMOVED lines=9> */
.L_x_105:
[----:B------:R-:W-:Y:S05]  /*4150*/  BSYNC B1 ;  /* 0x0000000000017941 */ /* 0x000fea0003800000 */
.L_x_104:
        /* <DEDUP_REMOVED lines=10> */
.L_x_107:
[----:B------:R-:W-:Y:S05]  /*4200*/  BSYNC B1 ;  /* 0x0000000000017941 */ /* 0x000fea0003800000 */
.L_x_106:
        /* <DEDUP_REMOVED lines=10> */
.L_x_109:
[----:B------:R-:W-:Y:S05]  /*42b0*/  BSYNC B1 ;  /* 0x0000000000017941 */ /* 0x000fea0003800000 */
.L_x_108:
        /* <DEDUP_REMOVED lines=9> */
.L_x_111:
[----:B------:R-:W-:Y:S05]  /*4350*/  BSYNC B1 ;  /* 0x0000000000017941 */ /* 0x000fea0003800000 */
.L_x_110:
        /* <DEDUP_REMOVED lines=9> */
.L_x_113:
[----:B------:R-:W-:Y:S05]  /*43f0*/  BSYNC B1 ;  /* 0x0000000000017941 */ /* 0x000fea0003800000 */
.L_x_112:
        /* <DEDUP_REMOVED lines=10> */
.L_x_115:
[----:B------:R-:W-:Y:S05]  /*44a0*/  BSYNC B1 ;  /* 0x0000000000017941 */ /* 0x000fea0003800000 */
.L_x_114:
        /* <DEDUP_REMOVED lines=10> */
.L_x_117:
[----:B------:R-:W-:Y:S05]  /*4550*/  BSYNC B1 ;  /* 0x0000000000017941 */ /* 0x000fea0003800000 */
.L_x_116:
        /* <DEDUP_REMOVED lines=9> */
.L_x_119:
[----:B------:R-:W-:Y:S05]  /*45f0*/  BSYNC B1 ;  /* 0x0000000000017941 */ /* 0x000fea0003800000 */
.L_x_118:
        /* <DEDUP_REMOVED lines=9> */
.L_x_121:
[----:B------:R-:W-:Y:S05]  /*4690*/  BSYNC B1 ;  /* 0x0000000000017941 */ /* 0x000fea0003800000 */
.L_x_120:
        /* <DEDUP_REMOVED lines=10> */
.L_x_123:
[----:B------:R-:W-:Y:S05]  /*4740*/  BSYNC B1 ;  /* 0x0000000000017941 */ /* 0x000fea0003800000 */
.L_x_122:
        /* <DEDUP_REMOVED lines=10> */
.L_x_125:
[----:B------:R-:W-:Y:S05]  /*47f0*/  BSYNC B1 ;  /* 0x0000000000017941 */ /* 0x000fea0003800000 */
.L_x_124:
        /* <DEDUP_REMOVED lines=9> */
.L_x_127:
[----:B------:R-:W-:Y:S05]  /*4890*/  BSYNC B1 ;  /* 0x0000000000017941 */ /* 0x000fea0003800000 */
.L_x_126:
        /* <DEDUP_REMOVED lines=9> */
.L_x_129:
[----:B------:R-:W-:Y:S05]  /*4930*/  BSYNC B1 ;  /* 0x0000000000017941 */ /* 0x000fea0003800000 */
.L_x_128:
        /* <DEDUP_REMOVED lines=10> */
.L_x_131:
[----:B------:R-:W-:Y:S05]  /*49e0*/  BSYNC B1 ;  /* 0x0000000000017941 */ /* 0x000fea0003800000 */
.L_x_130:
        /* <DEDUP_REMOVED lines=10> */
.L_x_133:
[----:B------:R-:W-:Y:S05]  /*4a90*/  BSYNC B1 ;  /* 0x0000000000017941 */ /* 0x000fea0003800000 */
.L_x_132:
        /* <DEDUP_REMOVED lines=9> */
.L_x_135:
[----:B------:R-:W-:Y:S05]  /*4b30*/  BSYNC B1 ;  /* 0x0000000000017941 */ /* 0x000fea0003800000 */
.L_x_134:
        /* <DEDUP_REMOVED lines=9> */
.L_x_137:
[----:B------:R-:W-:Y:S05]  /*4bd0*/  BSYNC B1 ;  /* 0x0000000000017941 */ /* 0x000fea0003800000 */
.L_x_136:
        /* <DEDUP_REMOVED lines=10> */
.L_x_139:
[----:B------:R-:W-:Y:S05]  /*4c80*/  BSYNC B1 ;  /* 0x0000000000017941 */ /* 0x000fea0003800000 */
.L_x_138:
        /* <DEDUP_REMOVED lines=10> */
.L_x_141:
[----:B------:R-:W-:Y:S05]  /*4d30*/  BSYNC B1 ;  /* 0x0000000000017941 */ /* 0x000fea0003800000 */
.L_x_140:
        /* <DEDUP_REMOVED lines=9> */
.L_x_143:
[----:B------:R-:W-:Y:S05]  /*4dd0*/  BSYNC B1 ;  /* 0x0000000000017941 */ /* 0x000fea0003800000 */
.L_x_142:
        /* <DEDUP_REMOVED lines=9> */
.L_x_145:
[----:B------:R-:W-:Y:S05]  /*4e70*/  BSYNC B1 ;  /* 0x0000000000017941 */ /* 0x000fea0003800000 */
.L_x_144:
        /* <DEDUP_REMOVED lines=10> */
.L_x_147:
[----:B------:R-:W-:Y:S05]  /*4f20*/  BSYNC B1 ;  /* 0x0000000000017941 */ /* 0x000fea0003800000 */
.L_x_146:
        /* <DEDUP_REMOVED lines=10> */
.L_x_149:
[----:B------:R-:W-:Y:S05]  /*4fd0*/  BSYNC B1 ;  /* 0x0000000000017941 */ /* 0x000fea0003800000 */
.L_x_148:
        /* <DEDUP_REMOVED lines=9> */
.L_x_151:
[----:B------:R-:W-:Y:S05]  /*5070*/  BSYNC B1 ;  /* 0x0000000000017941 */ /* 0x000fea0003800000 */
.L_x_150:
        /* <DEDUP_REMOVED lines=9> */
.L_x_153:
[----:B------:R-:W-:Y:S05]  /*5110*/  BSYNC B1 ;  /* 0x0000000000017941 */ /* 0x000fea0003800000 */
.L_x_152:
        /* <DEDUP_REMOVED lines=10> */
.L_x_155:
[----:B------:R-:W-:Y:S05]  /*51c0*/  BSYNC B1 ;  /* 0x0000000000017941 */ /* 0x000fea0003800000 */
.L_x_154:
        /* <DEDUP_REMOVED lines=10> */
.L_x_157:
[----:B------:R-:W-:Y:S05]  /*5270*/  BSYNC B1 ;  /* 0x0000000000017941 */ /* 0x000fea0003800000 */
.L_x_156:
[----:B01---5:R-:W-:Y:S01]  /*5280*/  LOP3.LUT R4, R18, 0xffffe000, RZ, 0xc0, !PT ;  /* 0xffffe00012047812 */ /* 0x023fe200078ec0ff */
        /* <DEDUP_REMOVED lines=8> */
.L_x_159:
[----:B------:R-:W-:Y:S05]  /*5310*/  BSYNC B1 ;  /* 0x0000000000017941 */ /* 0x000fea0003800000 */
.L_x_158:
[----:B-----5:R-:W-:Y:S01]  /*5320*/  LOP3.LUT R4, R18, 0xffffe000, RZ, 0xc0, !PT ;  /* 0xffffe00012047812 */ /* 0x020fe200078ec0ff */
[----:B------:R-:W-:Y:S01]  /*5330*/  @P0 IMAD.MOV.U32 R5, RZ, RZ, R11 ;  /* 0x000000ffff050224 */ /* 0x000fe200078e000b */
[----:B------:R-:W-:Y:S01]  /*5340*/  ISETP.GT.AND P1, PT, R0, 0x8, P1 ;  /* 0x000000080000780c */ /* 0x000fe20000f24270 */
[----:B------:R-:W-:Y:S02]  /*5350*/  BSSY B1, `(.L_x_160) ;  /* 0x0000008000017945 */ /* 0x000fe40003800000 */
[----:B------:R-:W-:Y:S01]  /*5360*/  FMUL R3, R4, R91 ;  /* 0x0000005b04037220 */ /* 0x000fe20000400000 */
[----:B------:R-:W-:-:S03]  /*5370*/  @P0 IMAD.MOV.U32 R4, RZ, RZ, R10 ;  /* 0x000000ffff040224 */ /* 0x000fc600078e000a */
[----:B------:R-:W-:-:S05]  /*5380*/  FFMA R3, R86, R90, R3 ;  /* 0x0000005a56037223 */ /* 0x000fca0000000003 */
[----:B------:R-:W-:-:S05]  /*5390*/  F2FP.TF32.F32.PACK_B R3, R3 ;  /* 0x00000003ff03723e */ /* 0x000fca00024050ff */
[----:B------:R0:W-:Y:S01]  /*53a0*/  @P0 STG.E desc[UR36][R4.64+0x1e0], R3 ;  /* 0x0001e00304000986 */ /* 0x0001e2000c101924 */
[----:B------:R-:W-:Y:S05]  /*53b0*/  @!P1 BRA `(.L_x_161) ;  /* 0x0000000000049947 */ /* 0x000fea0003800000 */
[----:B------:R0:W5:Y:S02]  /*53c0*/  LDG.E.LTC128B R18, desc[UR36][R6.64+0x1e4] ;  /* 0x0001e42406127981 */ /* 0x000164000c1e1920 */
.L_x_161:
[----:B------:R-:W-:Y:S05]  /*53d0*/  BSYNC B1 ;  /* 0x0000000000017941 */ /* 0x000fea0003800000 */
.L_x_160:
[----:B------:R-:W-:Y:S05]  /*53e0*/  @!P1 BRA `(.L_x_162) ;  /* 0x0000001000b09947 */ /* 0x000fea0003800000 */
[----:B-----5:R-:W-:-:S05]  /*53f0*/  LOP3.LUT R18, R18, 0xffffe000, RZ, 0xc0, !PT ;  /* 0xffffe00012127812 */ /* 0x020fca00078ec0ff */
[----:B------:R-:W-:-:S04]  /*5400*/  FMUL R18, R18, R91 ;  /* 0x0000005b12127220 */ /* 0x000fc80000400000 */
[----:B------:R-:W-:-:S05]  /*5410*/  FFMA R87, R87, R90, R18 ;  /* 0x0000005a57577223 */ /* 0x000fca0000000012 */
[----:B------:R-:W-:-:S05]  /*5420*/  F2FP.TF32.F32.PACK_B R87, R87 ;  /* 0x00000057ff57723e */ /* 0x000fca00024050ff */
[----:B------:R0:W-:Y:S01]  /*5430*/  STG.E desc[UR36][R10.64+0x1e4], R87 ;  /* 0x0001e4570a007986 */ /* 0x0001e2000c101924 */
[----:B------:R-:W-:Y:S05]  /*5440*/  BRA `(.L_x_162) ;  /* 0x0000001000987947 */ /* 0x000fea0003800000 */
.L_x_37:
[----:B------:R-:W-:Y:S01]  /*5450*/  ISETP.GT.AND P4, PT, R3, 0x1, PT ;  /* 0x000000010300780c */ /* 0x000fe20003f84270 */
[----:B------:R-:W-:Y:S01]  /*5460*/  ULDC.64 UR4, c[0x0][0x5c0] ;  /* 0x0001700000047ab9 */ /* 0x000fe20000000a00 */
[-C--:B------:R-:W-:Y:S01]  /*5470*/  FMUL R9, R24, R90.reuse ;  /* 0x0000005a18097220 */ /* 0x080fe20000400000 */
[----:B------:R-:W-:Y:S01]  /*5480*/  LEA R4, P3, R106, UR4, 0x2 ;  /* 0x000000046a047c11 */ /* 0x000fe2000f8610ff */
[-C--:B------:R-:W-:Y:S01]  /*5490*/  FMUL R25, R25, R90.reuse ;  /* 0x0000005a19197220 */ /* 0x080fe20000400000 */
[----:B------:R-:W-:Y:S01]  /*54a0*/  ISETP.GT.AND P1, PT, R0, RZ, P4 ;  /* 0x000000ff0000720c */ /* 0x000fe20002724270 */
[-C--:B------:R-:W-:Y:S01]  /*54b0*/  FMUL R11, R26, R90.reuse ;  /* 0x0000005a1a0b7220 */ /* 0x080fe20000400000 */
[----:B------:R-:W-:Y:S01]  /*54c0*/  LEA.HI.X R5, R106, UR5, R115, 0x2, P3 ;  /* 0x000000056a057c11 */ /* 0x000fe200098f1473 */
[-C--:B------:R-:W-:Y:S01]  /*54d0*/  FMUL R27, R27, R90.reuse ;  /* 0x0000005a1b1b7220 */ /* 0x080fe20000400000 */
[----:B------:R-:W-:Y:S01]  /*54e0*/  F2FP.TF32.F32.PACK_B R9, R9 ;  /* 0x00000009ff09723e */ /* 0x000fe200024050ff */
[-C--:B------:R-:W-:Y:S01]  /*54f0*/  FMUL R29, R29, R90.reuse ;  /* 0x0000005a1d1d7220 */ /* 0x080fe20000400000 */
[----:B------:R-:W-:Y:S01]  /*5500*/  F2FP.TF32.F32.PACK_B R25, R25 ;  /* 0x00000019ff19723e */ /* 0x000fe200024050ff */
[----:B------:R-:W-:Y:S01]  /*5510*/  FMUL R31, R31, R90 ;  /* 0x0000005a1f1f7220 */ /* 0x000fe20000400000 */
[C---:B------:R-:W-:Y:S01]  /*5520*/  SHF.L.U64.HI R7, R96.reuse, 0x2, R97 ;  /* 0x0000000260077819 */ /* 0x040fe20000010261 */
[----:B------:R0:W-:Y:S01]  /*5530*/  @P2 STG.E desc[UR36][R4.64], R9 ;  /* 0x0000000904002986 */ /* 0x0001e2000c101924 */
[----:B------:R-:W-:Y:S01]  /*5540*/  LEA R6, P3, R96, R4, 0x2 ;  /* 0x0000000460067211 */ /* 0x000fe200078610ff */
[-C--:B------:R-:W-:Y:S01]  /*5550*/  FMUL R13, R32, R90.reuse ;  /* 0x0000005a200d7220 */ /* 0x080fe20000400000 */
[C---:B------:R-:W-:Y:S01]  /*5560*/  ISETP.GT.AND P2, PT, R3.reuse, 0x8, PT ;  /* 0x000000080300780c */ /* 0x040fe20003f44270 */
[----:B------:R-:W-:Y:S01]  /*5570*/  @P1 STG.E desc[UR36][R4.64+0x4], R25 ;  /* 0x0000041904001986 */ /* 0x000fe2000c101924 */
[----:B------:R-:W-:Y:S01]  /*5580*/  ISETP.GT.AND P1, PT, R3, 0x9, PT ;  /* 0x000000090300780c */ /* 0x000fe20003f24270 */
[----:B------:R-:W-:Y:S01]  /*5590*/  IMAD.X R7, R7, 0x1, R5, P3 ;  /* 0x0000000107077824 */ /* 0x000fe200018e0605 */
[C---:B------:R-:W-:Y:S01]  /*55a0*/  ISETP.GT.AND P0, PT, R0.reuse, 0x8, P0 ;  /* 0x000000080000780c */ /* 0x040fe20000704270 */
[-C--:B------:R-:W-:Y:S01]  /*55b0*/  FMUL R33, R33, R90.reuse ;  /* 0x0000005a21217220 */ /* 0x080fe20000400000 */
[C---:B------:R-:W-:Y:S01]  /*55c0*/  ISETP.GT.AND P4, PT, R0.reuse, 0x8, P4 ;  /* 0x000000080000780c */ /* 0x040fe20002784270 */
[-C--:B------:R-:W-:Y:S01]  /*55d0*/  FMUL R35, R35, R90.reuse ;  /* 0x0000005a23237220 */ /* 0x080fe20000400000 */
[----:B------:R-:W-:Y:S01]  /*55e0*/  ISETP.GT.AND P5, PT, R0, RZ, P2 ;  /* 0x000000ff0000720c */ /* 0x000fe200017a4270 */
[-C--:B0-----:R-:W-:Y:S01]  /*55f0*/  FMUL R9, R28, R90.reuse ;  /* 0x0000005a1c097220 */ /* 0x081fe20000400000 */
[C---:B------:R-:W-:Y:S01]  /*5600*/  ISETP.GT.AND P3, PT, R0.reuse, RZ, P1 ;  /* 0x000000ff0000720c */ /* 0x040fe20000f64270 */
[-C--:B------:R-:W-:Y:S01]  /*5610*/  FMUL R37, R37, R90.reuse ;  /* 0x0000005a25257220 */ /* 0x080fe20000400000 */
[----:B------:R-:W-:Y:S01]  /*5620*/  F2FP.TF32.F32.PACK_B R11, R11 ;  /* 0x0000000bff0b723e */ /* 0x000fe200024050ff */
[-C--:B------:R-:W-:Y:S01]  /*5630*/  FMUL R39, R39, R90.reuse ;  /* 0x0000005a27277220 */ /* 0x080fe20000400000 */
[----:B------:R-:W-:Y:S01]  /*5640*/  F2FP.TF32.F32.PACK_B R27, R27 ;  /* 0x0000001bff1b723e */ /* 0x000fe200024050ff */
[-C--:B------:R-:W-:Y:S01]  /*5650*/  FMUL R41, R41, R90.reuse ;  /* 0x0000005a29297220 */ /* 0x080fe20000400000 */
[----:B------:R-:W-:Y:S01]  /*5660*/  F2FP.TF32.F32.PACK_B R9, R9 ;  /* 0x00000009ff09723e */ /* 0x000fe200024050ff */
[----:B------:R0:W-:Y:S01]  /*5670*/  @P0 STG.E desc[UR36][R6.64], R11 ;  /* 0x0000000b06000986 */ /* 0x0001e2000c101924 */
[----:B------:R-:W-:Y:S01]  /*5680*/  F2FP.TF32.F32.PACK_B R29, R29 ;  /* 0x0000001dff1d723e */ /* 0x000fe200024050ff */
[-C--:B------:R-:W-:Y:S01]  /*5690*/  FMUL R43, R43, R90.reuse ;  /* 0x0000005a2b2b7220 */ /* 0x080fe20000400000 */
[----:B------:R-:W-:Y:S01]  /*56a0*/  ISETP.GT.AND P0, PT, R3, 0x10, PT ;  /* 0x000000100300780c */ /* 0x000fe20003f04270 */
[----:B------:R-:W-:Y:S01]  /*56b0*/  @P4 STG.E desc[UR36][R6.64+0x4], R27 ;  /* 0x0000041b06004986 */ /* 0x000fe2000c101924 */
[C---:B------:R-:W-:Y:S01]  /*56c0*/  ISETP.GT.AND P2, PT, R0.reuse, 0x8, P2 ;  /* 0x000000080000780c */ /* 0x040fe20001744270 */
[-C--:B------:R-:W-:Y:S01]  /*56d0*/  FMUL R45, R45, R90.reuse ;  /* 0x0000005a2d2d7220 */ /* 0x080fe20000400000 */
[C---:B------:R-:W-:Y:S01]  /*56e0*/  ISETP.GT.AND P1, PT, R0.reuse, 0x8, P1 ;  /* 0x000000080000780c */ /* 0x040fe20000f24270 */
[----:B------:R1:W-:Y:S01]  /*56f0*/  @P5 STG.E desc[UR36][R4.64+0x20], R9 ;  /* 0x0000200904005986 */ /* 0x0003e2000c101924 */
[----:B------:R-:W-:Y:S01]  /*5700*/  ISETP.GT.AND P5, PT, R0, RZ, P0 ;  /* 0x000000ff0000720c */ /* 0x000fe200007a4270 */
[-C--:B------:R-:W-:Y:S01]  /*5710*/  FMUL R47, R47, R90.reuse ;  /* 0x0000005a2f2f7220 */ /* 0x080fe20000400000 */
[----:B------:R-:W-:Y:S01]  /*5720*/  F2FP.TF32.F32.PACK_B R31, R31 ;  /* 0x0000001fff1f723e */ /* 0x000fe200024050ff */
[----:B------:R-:W-:Y:S01]  /*5730*/  @P3 STG.E desc[UR36][R4.64+0x24], R29 ;  /* 0x0000241d04003986 */ /* 0x000fe2000c101924 */
[----:B------:R-:W-:Y:S01]  /*5740*/  ISETP.GT.AND P3, PT, R3, 0x11, PT ;  /* 0x000000110300780c */ /* 0x000fe20003f64270 */
[-C--:B0-----:R-:W-:Y:S01]  /*5750*/  FMUL R11, R30, R90.reuse ;  /* 0x0000005a1e0b7220 */ /* 0x081fe20000400000 */
[----:B------:R-:W-:Y:S01]  /*5760*/  F2FP.TF32.F32.PACK_B R13, R13 ;  /* 0x0000000dff0d723e */ /* 0x000fe200024050ff */
[-C--:B------:R-:W-:Y:S01]  /*5770*/  FMUL R49, R49, R90.reuse ;  /* 0x0000005a31317220 */ /* 0x080fe20000400000 */
[----:B------:R-:W-:Y:S01]  /*5780*/  ISETP.GT.AND P4, PT, R0, RZ, P3 ;  /* 0x000000ff0000720c */ /* 0x000fe20001f84270 */
[-C--:B------:R-:W-:Y:S01]  /*5790*/  FMUL R51, R51, R90.reuse ;  /* 0x0000005a33337220 */ /* 0x080fe20000400000 */
[----:B------:R-:W-:Y:S01]  /*57a0*/  F2FP.TF32.F32.PACK_B R11, R11 ;  /* 0x0000000bff0b723e */ /* 0x000fe200024050ff */
[-C--:B-1----:R-:W-:Y:S01]  /*57b0*/  FMUL R9, R34, R90.reuse ;  /* 0x0000005a22097220 */ /* 0x082fe20000400000 */
[----:B------:R-:W-:Y:S01]  /*57c0*/  F2FP.TF32.F32.PACK_B R33, R33 ;  /* 0x00000021ff21723e */ /* 0x000fe200024050ff */
[-C--:B------:R-:W-:Y:S01]  /*57d0*/  FMUL R53, R53, R90.reuse ;  /* 0x0000005a35357220 */ /* 0x080fe20000400000 */
[C---:B------:R-:W-:Y:S01]  /*57e0*/  ISETP.GT.AND P0, PT, R0.reuse, 0x8, P0 ;  /* 0x000000080000780c */ /* 0x040fe20000704270 */
[----:B------:R0:W-:Y:S01]  /*57f0*/  @P2 STG.E desc[UR36][R6.64+0x20], R11 ;  /* 0x0000200b06002986 */ /* 0x0001e2000c101924 */
[----:B------:R-:W-:Y:S01]  /*5800*/  ISETP.GT.AND P2, PT, R3, 0x19, PT ;  /* 0x000000190300780c */ /* 0x000fe20003f44270 */
[-C--:B------:R-:W-:Y:S01]  /*5810*/  FMUL R55, R55, R90.reuse ;  /* 0x0000005a37377220 */ /* 0x080fe20000400000 */
[----:B------:R-:W-:Y:S01]  /*5820*/  F2FP.TF32.F32.PACK_B R9, R9 ;  /* 0x00000009ff09723e */ /* 0x000fe200024050ff */
[----:B------:R-:W-:Y:S01]  /*5830*/  @P1 STG.E desc[UR36][R6.64+0x24], R31 ;  /* 0x0000241f06001986 */ /* 0x000fe2000c101924 */
[----:B------:R-:W-:Y:S01]  /*5840*/  ISETP.GT.AND P1, PT, R3, 0x18, PT ;  /* 0x000000180300780c */ /* 0x000fe20003f24270 */
[-C--:B------:R-:W-:Y:S01]  /*5850*/  FMUL R57, R57, R90.reuse ;  /* 0x0000005a39397220 */ /* 0x080fe20000400000 */
[----:B------:R-:W-:Y:S01]  /*5860*/  F2FP.TF32.F32.PACK_B R35, R35 ;  /* 0x00000023ff23723e */ /* 0x000fe200024050ff */
[----:B------:R1:W-:Y:S01]  /*5870*/  @P5 STG.E desc[UR36][R4.64+0x40], R13 ;  /* 0x0000400d04005986 */ /* 0x0003e2000c101924 */
[C---:B------:R-:W-:Y:S01]  /*5880*/  ISETP.GT.AND P5, PT, R0.reuse, RZ, P1 ;  /* 0x000000ff0000720c */ /* 0x040fe20000fa4270 */
[-C--:B------:R-:W-:Y:S01]  /*5890*/  FMUL R59, R59, R90.reuse ;  /* 0x0000005a3b3b7220 */ /* 0x080fe20000400000 */
[----:B------:R-:W-:Y:S01]  /*58a0*/  F2FP.TF32.F32.PACK_B R37, R37 ;  /* 0x00000025ff25723e */ /* 0x000fe200024050ff */
[----:B------:R-:W-:Y:S01]  /*58b0*/  @P4 STG.E desc[UR36][R4.64+0x44], R33 ;  /* 0x0000442104004986 */ /* 0x000fe2000c101924 */
[----:B------:R-:W-:Y:S01]  /*58c0*/  ISETP.GT.AND P4, PT, R0, 0x8, P3 ;  /* 0x000000080000780c */ /* 0x000fe20001f84270 */
[-C--:B0-----:R-:W-:Y:S01]  /*58d0*/  FMUL R11, R36, R90.reuse ;  /* 0x0000005a240b7220 */ /* 0x081fe20000400000 */
[C---:B------:R-:W-:Y:S01]  /*58e0*/  ISETP.GT.AND P3, PT, R0.reuse, RZ, P2 ;  /* 0x000000ff0000720c */ /* 0x040fe20001764270 */
[----:B------:R0:W-:Y:S01]  /*58f0*/  @P0 STG.E desc[UR36][R6.64+0x40], R9 ;  /* 0x0000400906000986 */ /* 0x0001e2000c101924 */
[----:B------:R-:W-:Y:S01]  /*5900*/  ISETP.GT.AND P1, PT, R0, 0x8, P1 ;  /* 0x000000080000780c */ /* 0x000fe20000f24270 */
[-C--:B------:R-:W-:Y:S01]  /*5910*/  FMUL R61, R61, R90.reuse ;  /* 0x0000005a3d3d7220 */ /* 0x080fe20000400000 */
[----:B------:R-:W-:Y:S01]  /*5920*/  F2FP.TF32.F32.PACK_B R11, R11 ;  /* 0x0000000bff0b723e */ /* 0x000fe200024050ff */
[-C--:B-1----:R-:W-:Y:S01]  /*5930*/  FMUL R13, R40, R90.reuse ;  /* 0x0000005a280d7220 */ /* 0x082fe20000400000 */
[----:B------:R-:W-:Y:S01]  /*5940*/  ISETP.GT.AND P0, PT, R3, 0x20, PT ;  /* 0x000000200300780c */ /* 0x000fe20003f04270 */
[-C--:B------:R-:W-:Y:S01]  /*5950*/  FMUL R63, R63, R90.reuse ;  /* 0x0000005a3f3f7220 */ /* 0x080fe20000400000 */
[----:B------:R-:W-:Y:S01]  /*5960*/  F2FP.TF32.F32.PACK_B R39, R39 ;  /* 0x00000027ff27723e */ /* 0x000fe200024050ff */
[-C--:B------:R-:W-:Y:S01]  /*5970*/  FMUL R65, R65, R90.reuse ;  /* 0x0000005a41417220 */ /* 0x080fe20000400000 */
[----:B------:R-:W-:Y:S01]  /*5980*/  F2FP.TF32.F32.PACK_B R13, R13 ;  /* 0x0000000dff0d723e */ /* 0x000fe200024050ff */
[----:B------:R-:W-:Y:S01]  /*5990*/  @P4 STG.E desc[UR36][R6.64+0x44], R35 ;  /* 0x0000442306004986 */ /* 0x000fe2000c101924 */
[----:B------:R-:W-:Y:S01]  /*59a0*/  ISETP.GT.AND P4, PT, R0, 0x8, P2 ;  /* 0x000000080000780c */ /* 0x000fe20001784270 */
[-C--:B0-----:R-:W-:Y:S01]  /*59b0*/  FMUL R9, R38, R90.reuse ;  /* 0x0000005a26097220 */ /* 0x081fe20000400000 */
[----:B------:R-:W-:Y:S01]  /*59c0*/  ISETP.GT.AND P2, PT, R3, 0x21, PT ;  /* 0x000000210300780c */ /* 0x000fe20003f44270 */
[----:B------:R0:W-:Y:S01]  /*59d0*/  @P5 STG.E desc[UR36][R4.64+0x60], R11 ;  /* 0x0000600b04005986 */ /* 0x0001e2000c101924 */
[C---:B------:R-:W-:Y:S01]  /*59e0*/  ISETP.GT.AND P5, PT, R0.reuse, RZ, P0 ;  /* 0x000000ff0000720c */ /* 0x040fe200007a4270 */
[-C--:B------:R-:W-:Y:S01]  /*59f0*/  FMUL R67, R67, R90.reuse ;  /* 0x0000005a43437220 */ /* 0x080fe20000400000 */
[----:B------:R-:W-:Y:S01]  /*5a00*/  F2FP.TF32.F32.PACK_B R9, R9 ;  /* 0x00000009ff09723e */ /* 0x000fe200024050ff */
[----:B------:R-:W-:Y:S01]  /*5a10*/  @P3 STG.E desc[UR36][R4.64+0x64], R37 ;  /* 0x0000642504003986 */ /* 0x000fe2000c101924 */
[C---:B------:R-:W-:Y:S01]  /*5a20*/  ISETP.GT.AND P3, PT, R0.reuse, RZ, P2 ;  /* 0x000000ff0000720c */ /* 0x040fe20001764270 */
[-C--:B------:R-:W-:Y:S01]  /*5a30*/  FMUL R69, R69, R90.reuse ;  /* 0x0000005a45457220 */ /* 0x080fe20000400000 */
[----:B------:R-:W-:Y:S01]  /*5a40*/  F2FP.TF32.F32.PACK_B R41, R41 ;  /* 0x00000029ff29723e */ /* 0x000fe200024050ff */
[----:B------:R1:W-:Y:S01]  /*5a50*/  @P1 STG.E desc[UR36][R6.64+0x60], R9 ;  /* 0x0000600906001986 */ /* 0x0003e2000c101924 */
[C---:B------:R-:W-:Y:S01]  /*5a60*/  ISETP.GT.AND P0, PT, R0.reuse, 0x8, P0 ;  /* 0x000000080000780c */ /* 0x040fe20000704270 */
[-C--:B------:R-:W-:Y:S01]  /*5a70*/  FMUL R71, R71, R90.reuse ;  /* 0x0000005a47477220 */ /* 0x080fe20000400000 */
[C---:B------:R-:W-:Y:S01]  /*5a80*/  ISETP.GT.AND P1, PT, R3.reuse, 0x28, PT ;  /* 0x000000280300780c */ /* 0x040fe20003f24270 */
[----:B------:R-:W-:Y:S01]  /*5a90*/  @P4 STG.E desc[UR36][R6.64+0x64], R39 ;  /* 0x0000642706004986 */ /* 0x000fe2000c101924 */
[----:B------:R-:W-:Y:S01]  /*5aa0*/  ISETP.GT.AND P4, PT, R0, 0x8, P2 ;  /* 0x000000080000780c */ /* 0x000fe20001784270 */
[-C--:B0-----:R-:W-:Y:S01]  /*5ab0*/  FMUL R11, R44, R90.reuse ;  /* 0x0000005a2c0b7220 */ /* 0x081fe20000400000 */
[----:B------:R-:W-:Y:S01]  /*5ac0*/  ISETP.GT.AND P2, PT, R3, 0x29, PT ;  /* 0x000000290300780c */ /* 0x000fe20003f44270 */
[----:B------:R0:W-:Y:S01]  /*5ad0*/  @P5 STG.E desc[UR36][R4.64+0x80], R13 ;  /* 0x0000800d04005986 */ /* 0x0001e2000c101924 */
[----:B------:R-:W-:Y:S01]  /*5ae0*/  ISETP.GT.AND P5, PT, R0, RZ, P1 ;  /* 0x000000ff0000720c */ /* 0x000fe20000fa4270 */
[-C--:B------:R-:W-:Y:S01]  /*5af0*/  FMUL R73, R73, R90.reuse ;  /* 0x0000005a49497220 */ /* 0x080fe20000400000 */
[----:B------:R-:W-:Y:S01]  /*5b00*/  F2FP.TF32.F32.PACK_B R43, R43 ;  /* 0x0000002bff2b723e */ /* 0x000fe200024050ff */
[-C--:B-1----:R-:W-:Y:S01]  /*5b10*/  FMUL R9, R42, R90.reuse ;  /* 0x0000005a2a097220 */ /* 0x082fe20000400000 */
[----:B------:R-:W-:Y:S01]  /*5b20*/  @P3 STG.E desc[UR36][R4.64+0x84], R41 ;  /* 0x0000842904003986 */ /* 0x000fe2000c101924 */
[----:B------:R-:W-:Y:S01]  /*5b30*/  ISETP.GT.AND P3, PT, R0, RZ, P2 ;  /* 0x000000ff0000720c */ /* 0x000fe20001764270 */
[-C--:B------:R-:W-:Y:S01]  /*5b40*/  FMUL R75, R75, R90.reuse ;  /* 0x0000005a4b4b7220 */ /* 0x080fe20000400000 */
[----:B------:R-:W-:Y:S01]  /*5b50*/  F2FP.TF32.F32.PACK_B R11, R11 ;  /* 0x0000000bff0b723e */ /* 0x000fe200024050ff */
[-C--:B------:R-:W-:Y:S01]  /*5b60*/  FMUL R77, R77, R90.reuse ;  /* 0x0000005a4d4d7220 */ /* 0x080fe20000400000 */
[----:B------:R-:W-:Y:S01]  /*5b70*/  F2FP.TF32.F32.PACK_B R9, R9 ;  /* 0x00000009ff09723e */ /* 0x000fe200024050ff */
[-C--:B------:R-:W-:Y:S01]  /*5b80*/  FMUL R79, R79, R90.reuse ;  /* 0x0000005a4f4f7220 */ /* 0x080fe20000400000 */
[----:B------:R-:W-:Y:S01]  /*5b90*/  F2FP.TF32.F32.PACK_B R45, R45 ;  /* 0x0000002dff2d723e */ /* 0x000fe200024050ff */
[-C--:B0-----:R-:W-:Y:S01]  /*5ba0*/  FMUL R13, R48, R90.reuse ;  /* 0x0000005a300d7220 */ /* 0x081fe20000400000 */
[C---:B------:R-:W-:Y:S01]  /*5bb0*/  ISETP.GT.AND P1, PT, R0.reuse, 0x8, P1 ;  /* 0x000000080000780c */ /* 0x040fe20000f24270 */
[----:B------:R0:W-:Y:S01]  /*5bc0*/  @P0 STG.E desc[UR36][R6.64+0x80], R9 ;  /* 0x0000800906000986 */ /* 0x0001e2000c101924 */
[----:B------:R-:W-:Y:S01]  /*5bd0*/  ISETP.GT.AND P0, PT, R3, 0x30, PT ;  /* 0x000000300300780c */ /* 0x000fe20003f04270 */
[-C--:B------:R-:W-:Y:S01]  /*5be0*/  FMUL R81, R81, R90.reuse ;  /* 0x0000005a51517220 */ /* 0x080fe20000400000 */
[----:B------:R-:W-:Y:S01]  /*5bf0*/  F2FP.TF32.F32.PACK_B R47, R47 ;  /* 0x0000002fff2f723e */ /* 0x000fe200024050ff */
[----:B------:R-:W-:Y:S01]  /*5c00*/  @P4 STG.E desc[UR36][R6.64+0x84], R43 ;  /* 0x0000842b06004986 */ /* 0x000fe2000c101924 */
[C---:B------:R-:W-:Y:S01]  /*5c10*/  ISETP.GT.AND P4, PT, R0.reuse, 0x8, P2 ;  /* 0x000000080000780c */ /* 0x040fe20001784270 */
[-C--:B------:R-:W-:Y:S01]  /*5c20*/  FMUL R83, R83, R90.reuse ;  /* 0x0000005a53537220 */ /* 0x080fe20000400000 */
[----:B------:R-:W-:Y:S01]  /*5c30*/  ISETP.GT.AND P2, PT, R3, 0x31, PT ;  /* 0x000000310300780c */ /* 0x000fe20003f44270 */
[----:B------:R1:W-:Y:S01]  /*5c40*/  @P5 STG.E desc[UR36][R4.64+0xa0], R11 ;  /* 0x0000a00b04005986 */ /* 0x0003e2000c101924 */
[----:B------:R-:W-:Y:S01]  /*5c50*/  ISETP.GT.AND P5, PT, R0, RZ, P0 ;  /* 0x000000ff0000720c */ /* 0x000fe200007a4270 */
[-C--:B------:R-:W-:Y:S01]  /*5c60*/  FMUL R85, R85, R90.reuse ;  /* 0x0000005a55557220 */ /* 0x080fe20000400000 */
[----:B------:R-:W-:Y:S01]  /*5c70*/  F2FP.TF32.F32.PACK_B R13, R13 ;  /* 0x0000000dff0d723e */ /* 0x000fe200024050ff */
[-C--:B0-----:R-:W-:Y:S01]  /*5c80*/  FMUL R9, R46, R90.reuse ;  /* 0x0000005a2e097220 */ /* 0x081fe20000400000 */
[----:B------:R-:W-:Y:S01]  /*5c90*/  @P3 STG.E desc[UR36][R4.64+0xa4], R45 ;  /* 0x0000a42d04003986 */ /* 0x000fe2000c101924 */
[----:B------:R-:W-:Y:S01]  /*5ca0*/  ISETP.GT.AND P3, PT, R0, RZ, P2 ;  /* 0x000000ff0000720c */ /* 0x000fe20001764270 */
[----:B------:R-:W-:Y:S01]  /*5cb0*/  FMUL R87, R87, R90 ;  /* 0x0000005a57577220 */ /* 0x000fe20000400000 */
[----:B------:R-:W-:-:S02]  /*5cc0*/  F2FP.TF32.F32.PACK_B R49, R49 ;  /* 0x00000031ff31723e */ /* 0x000fc400024050ff */
[----:B------:R-:W-:Y:S02]  /*5cd0*/  F2FP.TF32.F32.PACK_B R9, R9 ;  /* 0x00000009ff09723e */ /* 0x000fe400024050ff */
[----:B------:R-:W-:Y:S01]  /*5ce0*/  ISETP.GT.AND P0, PT, R0, 0x8, P0 ;  /* 0x000000080000780c */ /* 0x000fe20000704270 */
[----:B-1----:R-:W-:Y:S01]  /*5cf0*/  FMUL R11, R52, R90 ;  /* 0x0000005a340b7220 */ /* 0x002fe20000400000 */
[----:B------:R-:W-:Y:S01]  /*5d00*/  F2FP.TF32.F32.PACK_B R51, R51 ;  /* 0x00000033ff33723e */ /* 0x000fe200024050ff */
[----:B------:R0:W-:Y:S01]  /*5d10*/  @P1 STG.E desc[UR36][R6.64+0xa0], R9 ;  /* 0x0000a00906001986 */ /* 0x0001e2000c101924 */
[----:B------:R-:W-:Y:S02]  /*5d20*/  ISETP.GT.AND P1, PT, R3, 0x38, PT ;  /* 0x000000380300780c */ /* 0x000fe40003f24270 */
[----:B------:R-:W-:Y:S01]  /*5d30*/  F2FP.TF32.F32.PACK_B R11, R11 ;  /* 0x0000000bff0b723e */ /* 0x000fe200024050ff */
[----:B------:R-:W-:Y:S01]  /*5d40*/  @P4 STG.E desc[UR36][R6.64+0xa4], R47 ;  /* 0x0000a42f06004986 */ /* 0x000fe2000c101924 */
[----:B------:R-:W-:-:S02]  /*5d50*/  ISETP.GT.AND P4, PT, R0, 0x8, P2 ;  /* 0x000000080000780c */ /* 0x000fc40001784270 */
[----:B------:R-:W-:Y:S01]  /*5d60*/  ISETP.GT.AND P2, PT, R3, 0x39, PT ;  /* 0x000000390300780c */ /* 0x000fe20003f44270 */
[----:B------:R1:W-:Y:S01]  /*5d70*/  @P5 STG.E desc[UR36][R4.64+0xc0], R13 ;  /* 0x0000c00d04005986 */ /* 0x0003e2000c101924 */
[----:B------:R-:W-:Y:S02]  /*5d80*/  ISETP.GT.AND P5, PT, R0, RZ, P1 ;  /* 0x000000ff0000720c */ /* 0x000fe40000fa4270 */
[----:B------:R-:W-:Y:S01]  /*5d90*/  F2FP.TF32.F32.PACK_B R53, R53 ;  /* 0x00000035ff35723e */ /* 0x000fe200024050ff */
[-C--:B0-----:R-:W-:Y:S01]  /*5da0*/  FMUL R9, R50, R90.reuse ;  /* 0x0000005a32097220 */ /* 0x081fe20000400000 */
[----:B------:R-:W-:Y:S01]  /*5db0*/  @P3 STG.E desc[UR36][R4.64+0xc4], R49 ;  /* 0x0000c43104003986 */ /* 0x000fe2000c101924 */
[C---:B------:R-:W-:Y:S02]  /*5dc0*/  ISETP.GT.AND P3, PT, R0.reuse, RZ, P2 ;  /* 0x000000ff0000720c */ /* 0x040fe40001764270 */
[----:B------:R-:W-:Y:S02]  /*5dd0*/  ISETP.GT.AND P1, PT, R0, 0x8, P1 ;  /* 0x000000080000780c */ /* 0x000fe40000f24270 */
[----:B------:R-:W-:Y:S01]  /*5de0*/  F2FP.TF32.F32.PACK_B R9, R9 ;  /* 0x00000009ff09723e */ /* 0x000fe200024050ff */
[----:B-1----:R-:W-:Y:S01]  /*5df0*/  FMUL R13, R56, R90 ;  /* 0x0000005a380d7220 */ /* 0x002fe20000400000 */
[----:B------:R-:W-:-:S03]  /*5e00*/  F2FP.TF32.F32.PACK_B R55, R55 ;  /* 0x00000037ff37723e */ /* 0x000fc600024050ff */
[----:B------:R0:W-:Y:S01]  /*5e10*/  @P0 STG.E desc[UR36][R6.64+0xc0], R9 ;  /* 0x0000c00906000986 */ /* 0x0001e2000c101924 */
[C---:B------:R-:W-:Y:S02]  /*5e20*/  ISETP.GT.AND P0, PT, R3.reuse, 0x40, PT ;  /* 0x000000400300780c */ /* 0x040fe40003f04270 */
[----:B------:R-:W-:Y:S01]  /*5e30*/  F2FP.TF32.F32.PACK_B R13, R13 ;  /* 0x0000000dff0d723e */ /* 0x000fe200024050ff */
[----:B------:R-:W-:Y:S01]  /*5e40*/  @P4 STG.E desc[UR36][R6.64+0xc4], R51 ;  /* 0x0000c43306004986 */ /* 0x000fe2000c101924 */
[C---:B------:R-:W-:Y:S02]  /*5e50*/  ISETP.GT.AND P4, PT, R0.reuse, 0x8, P2 ;  /* 0x000000080000780c */ /* 0x040fe40001784270 */
[----:B------:R-:W-:Y:S01]  /*5e60*/  ISETP.GT.AND P2, PT, R3, 0x41, PT ;  /* 0x000000410300780c */ /* 0x000fe20003f44270 */
[----:B------:R1:W-:Y:S01]  /*5e70*/  @P5 STG.E desc[UR36][R4.64+0xe0], R11 ;  /* 0x0000e00b04005986 */ /* 0x0003e2000c101924 */
[----:B------:R-:W-:Y:S02]  /*5e80*/  ISETP.GT.AND P5, PT, R0, RZ, P0 ;  /* 0x000000ff0000720c */ /* 0x000fe400007a4270 */
[----:B------:R-:W-:Y:S01]  /*5e90*/  F2FP.TF32.F32.PACK_B R57, R57 ;  /* 0x00000039ff39723e */ /* 0x000fe200024050ff */
[----:B0-----:R-:W-:Y:S01]  /*5ea0*/  FMUL R9, R54, R90 ;  /* 0x0000005a36097220 */ /* 0x001fe20000400000 */
[----:B------:R-:W-:Y:S01]  /*5eb0*/  @P3 STG.E desc[UR36][R4.64+0xe4], R53 ;  /* 0x0000e43504003986 */ /* 0x000fe2000c101924 */
[----:B------:R-:W-:-:S02]  /*5ec0*/  ISETP.GT.AND P3, PT, R0, RZ, P2 ;  /* 0x000000ff0000720c */ /* 0x000fc40001764270 */
        /* <DEDUP_REMOVED lines=61> */
[----:B------:R-:W-:Y:S01]  /*62a0*/  @P3 STG.E desc[UR36][R4.64+0x164], R69 ;  /* 0x0001644504003986 */ /* 0x000fe2000c101924 */
[----:B0-----:R-:W-:Y:S01]  /*62b0*/  FMUL R9, R70, R90 ;  /* 0x0000005a46097220 */ /* 0x001fe20000400000 */
[----:B------:R-:W-:-:S02]  /*62c0*/  ISETP.GT.AND P3, PT, R0, RZ, P2 ;  /* 0x000000ff0000720c */ /* 0x000fc40001764270 */
[----:B------:R-:W-:Y:S02]  /*62d0*/  ISETP.GT.AND P0, PT, R0, 0x8, P0 ;  /* 0x000000080000780c */ /* 0x000fe40000704270 */
[----:B------:R-:W-:Y:S01]  /*62e0*/  F2FP.TF32.F32.PACK_B R9, R9 ;  /* 0x00000009ff09723e */ /* 0x000fe200024050ff */
[----:B-1----:R-:W-:Y:S01]  /*62f0*/  FMUL R11, R76, R90 ;  /* 0x0000005a4c0b7220 */ /* 0x002fe20000400000 */
[----:B------:R-:W-:-:S03]  /*6300*/  F2FP.TF32.F32.PACK_B R75, R75 ;  /* 0x0000004bff4b723e */ /* 0x000fc600024050ff */
[----:B------:R0:W-:Y:S01]  /*6310*/  @P1 STG.E desc[UR36][R6.64+0x160], R9 ;  /* 0x0001600906001986 */ /* 0x0001e2000c101924 */
[----:B------:R-:W-:Y:S02]  /*6320*/  F2FP.TF32.F32.PACK_B R77, R77 ;  /* 0x0000004dff4d723e */ /* 0x000fe400024050ff */
[----:B------:R-:W-:Y:S01]  /*6330*/  F2FP.TF32.F32.PACK_B R11, R11 ;  /* 0x0000000bff0b723e */ /* 0x000fe200024050ff */
[----:B------:R-:W-:Y:S01]  /*6340*/  @P4 STG.E desc[UR36][R6.64+0x164], R71 ;  /* 0x0001644706004986 */ /* 0x000fe2000c101924 */
[C---:B------:R-:W-:Y:S02]  /*6350*/  ISETP.GT.AND P4, PT, R3.reuse, 0x68, PT ;  /* 0x000000680300780c */ /* 0x040fe40003f84270 */
[----:B------:R-:W-:Y:S01]  /*6360*/  F2FP.TF32.F32.PACK_B R79, R79 ;  /* 0x0000004fff4f723e */ /* 0x000fe200024050ff */
[----:B------:R1:W-:Y:S01]  /*6370*/  @P5 STG.E desc[UR36][R4.64+0x180], R13 ;  /* 0x0001800d04005986 */ /* 0x0003e2000c101924 */
[----:B------:R-:W-:Y:S02]  /*6380*/  ISETP.GT.AND P5, PT, R3, 0x69, PT ;  /* 0x000000690300780c */ /* 0x000fe40003fa4270 */
[----:B------:R-:W-:Y:S01]  /*6390*/  F2FP.TF32.F32.PACK_B R81, R81 ;  /* 0x00000051ff51723e */ /* 0x000fe200024050ff */
[----:B------:R-:W-:Y:S01]  /*63a0*/  @P3 STG.E desc[UR36][R4.64+0x184], R73 ;  /* 0x0001844904003986 */ /* 0x000fe2000c101924 */
[----:B------:R-:W-:Y:S01]  /*63b0*/  ISETP.GT.AND P3, PT, R0, 0x8, P2 ;  /* 0x000000080000780c */ /* 0x000fe20001764270 */
[----:B0-----:R-:W-:Y:S01]  /*63c0*/  FMUL R9, R74, R90 ;  /* 0x0000005a4a097220 */ /* 0x001fe20000400000 */
[----:B------:R-:W-:-:S02]  /*63d0*/  ISETP.GT.AND P2, PT, R0, RZ, P4 ;  /* 0x000000ff0000720c */ /* 0x000fc40002744270 */
[C---:B------:R-:W-:Y:S02]  /*63e0*/  ISETP.GT.AND P1, PT, R0.reuse, RZ, P5 ;  /* 0x000000ff0000720c */ /* 0x040fe40002f24270 */
[----:B------:R-:W-:Y:S01]  /*63f0*/  ISETP.GT.AND P4, PT, R0, 0x8, P4 ;  /* 0x000000080000780c */ /* 0x000fe20002784270 */
[----:B-1----:R-:W-:Y:S01]  /*6400*/  FMUL R13, R78, R90 ;  /* 0x0000005a4e0d7220 */ /* 0x002fe20000400000 */
[----:B------:R-:W-:Y:S02]  /*6410*/  ISETP.GT.AND P5, PT, R0, 0x8, P5 ;  /* 0x000000080000780c */ /* 0x000fe40002fa4270 */
[----:B------:R-:W-:Y:S02]  /*6420*/  F2FP.TF32.F32.PACK_B R9, R9 ;  /* 0x00000009ff09723e */ /* 0x000fe400024050ff */
[----:B------:R-:W-:Y:S02]  /*6430*/  F2FP.TF32.F32.PACK_B R13, R13 ;  /* 0x0000000dff0d723e */ /* 0x000fe400024050ff */
[----:B------:R-:W-:Y:S01]  /*6440*/  F2FP.TF32.F32.PACK_B R83, R83 ;  /* 0x00000053ff53723e */ /* 0x000fe200024050ff */
[----:B------:R0:W-:Y:S01]  /*6450*/  @P0 STG.E desc[UR36][R6.64+0x180], R9 ;  /* 0x0001800906000986 */ /* 0x0001e2000c101924 */
[----:B------:R-:W-:-:S02]  /*6460*/  ISETP.GT.AND P0, PT, R3, 0x79, PT ;  /* 0x000000790300780c */ /* 0x000fc40003f04270 */
[----:B------:R-:W-:Y:S01]  /*6470*/  F2FP.TF32.F32.PACK_B R85, R85 ;  /* 0x00000055ff55723e */ /* 0x000fe200024050ff */
[----:B------:R-:W-:Y:S01]  /*6480*/  @P3 STG.E desc[UR36][R6.64+0x184], R75 ;  /* 0x0001844b06003986 */ /* 0x000fe2000c101924 */
[C---:B------:R-:W-:Y:S02]  /*6490*/  ISETP.GT.AND P3, PT, R3.reuse, 0x70, PT ;  /* 0x000000700300780c */ /* 0x040fe40003f64270 */
[----:B------:R-:W-:Y:S01]  /*64a0*/  F2FP.TF32.F32.PACK_B R87, R87 ;  /* 0x00000057ff57723e */ /* 0x000fe200024050ff */
[----:B------:R1:W-:Y:S01]  /*64b0*/  @P2 STG.E desc[UR36][R4.64+0x1a0], R11 ;  /* 0x0001a00b04002986 */ /* 0x0003e2000c101924 */
[----:B------:R-:W-:-:S03]  /*64c0*/  ISETP.GT.AND P2, PT, R3, 0x71, PT ;  /* 0x000000710300780c */ /* 0x000fc60003f44270 */
[----:B------:R-:W-:Y:S01]  /*64d0*/  @P1 STG.E desc[UR36][R4.64+0x1a4], R77 ;  /* 0x0001a44d04001986 */ /* 0x000fe2000c101924 */
[----:B------:R-:W-:Y:S01]  /*64e0*/  ISETP.GT.AND P1, PT, R3, 0x78, PT ;  /* 0x000000780300780c */ /* 0x000fe20003f24270 */
[-C--:B------:R-:W-:Y:S01]  /*64f0*/  FMUL R3, R80, R90.reuse ;  /* 0x0000005a50037220 */ /* 0x080fe20000400000 */
[-C--:B0-----:R-:W-:Y:S01]  /*6500*/  FMUL R9, R82, R90.reuse ;  /* 0x0000005a52097220 */ /* 0x081fe20000400000 */
[----:B------:R0:W-:Y:S01]  /*6510*/  @P4 STG.E desc[UR36][R6.64+0x1a0], R13 ;  /* 0x0001a00d06004986 */ /* 0x0001e2000c101924 */
[C---:B------:R-:W-:Y:S02]  /*6520*/  ISETP.GT.AND P4, PT, R0.reuse, RZ, P3 ;  /* 0x000000ff0000720c */ /* 0x040fe40001f84270 */
[----:B------:R-:W-:Y:S01]  /*6530*/  F2FP.TF32.F32.PACK_B R3, R3 ;  /* 0x00000003ff03723e */ /* 0x000fe200024050ff */
[----:B------:R-:W-:Y:S01]  /*6540*/  @P5 STG.E desc[UR36][R6.64+0x1a4], R79 ;  /* 0x0001a44f06005986 */ /* 0x000fe2000c101924 */
[----:B------:R-:W-:Y:S01]  /*6550*/  ISETP.GT.AND P5, PT, R0, RZ, P2 ;  /* 0x000000ff0000720c */ /* 0x000fe200017a4270 */
[----:B-1----:R-:W-:Y:S01]  /*6560*/  FMUL R11, R84, R90 ;  /* 0x0000005a540b7220 */ /* 0x002fe20000400000 */
[----:B------:R-:W-:-:S02]  /*6570*/  ISETP.GT.AND P3, PT, R0, 0x8, P3 ;  /* 0x000000080000780c */ /* 0x000fc40001f64270 */
[----:B------:R-:W-:Y:S02]  /*6580*/  ISETP.GT.AND P2, PT, R0, 0x8, P2 ;  /* 0x000000080000780c */ /* 0x000fe40001744270 */
[----:B------:R-:W-:Y:S01]  /*6590*/  F2FP.TF32.F32.PACK_B R9, R9 ;  /* 0x00000009ff09723e */ /* 0x000fe200024050ff */
[----:B0-----:R-:W-:Y:S01]  /*65a0*/  FMUL R13, R86, R90 ;  /* 0x0000005a560d7220 */ /* 0x001fe20000400000 */
[----:B------:R-:W-:Y:S01]  /*65b0*/  F2FP.TF32.F32.PACK_B R11, R11 ;  /* 0x0000000bff0b723e */ /* 0x000fe200024050ff */
[----:B------:R-:W-:Y:S01]  /*65c0*/  @P4 STG.E desc[UR36][R4.64+0x1c0], R3 ;  /* 0x0001c00304004986 */ /* 0x000fe2000c101924 */
[C---:B------:R-:W-:Y:S02]  /*65d0*/  ISETP.GT.AND P4, PT, R0.reuse, RZ, P1 ;  /* 0x000000ff0000720c */ /* 0x040fe40000f84270 */
[C---:B------:R-:W-:Y:S01]  /*65e0*/  ISETP.GT.AND P1, PT, R0.reuse, 0x8, P1 ;  /* 0x000000080000780c */ /* 0x040fe20000f24270 */
[----:B------:R-:W-:Y:S01]  /*65f0*/  @P5 STG.E desc[UR36][R4.64+0x1c4], R81 ;  /* 0x0001c45104005986 */ /* 0x000fe2000c101924 */
[----:B------:R-:W-:-:S02]  /*6600*/  ISETP.GT.AND P5, PT, R0, RZ, P0 ;  /* 0x000000ff0000720c */ /* 0x000fc400007a4270 */
[----:B------:R-:W-:Y:S01]  /*6610*/  ISETP.GT.AND P0, PT, R0, 0x8, P0 ;  /* 0x000000080000780c */ /* 0x000fe20000704270 */
[----:B------:R-:W-:Y:S01]  /*6620*/  @P3 STG.E desc[UR36][R6.64+0x1c0], R9 ;  /* 0x0001c00906003986 */ /* 0x000fe2000c101924 */
[----:B------:R-:W-:-:S03]  /*6630*/  F2FP.TF32.F32.PACK_B R13, R13 ;  /* 0x0000000dff0d723e */ /* 0x000fc600024050ff */
[----:B------:R-:W-:Y:S04]  /*6640*/  @P2 STG.E desc[UR36][R6.64+0x1c4], R83 ;  /* 0x0001c45306002986 */ /* 0x000fe8000c101924 */
[----:B------:R-:W-:Y:S04]  /*6650*/  @P4 STG.E desc[UR36][R4.64+0x1e0], R11 ;  /* 0x0001e00b04004986 */ /* 0x000fe8000c101924 */
[----:B------:R0:W-:Y:S02]  /*6660*/  @P5 STG.E desc[UR36][R4.64+0x1e4], R85 ;  /* 0x0001e45504005986 */ /* 0x0001e4000c101924 */
[----:B0-----:R-:W-:-:S02]  /*6670*/  @P1 IMAD.MOV.U32 R4, RZ, RZ, R6 ;  /* 0x000000ffff041224 */ /* 0x001fc400078e0006 */
[----:B------:R-:W-:-:S05]  /*6680*/  @P1 IMAD.MOV.U32 R5, RZ, RZ, R7 ;  /* 0x000000ffff051224 */ /* 0x000fca00078e0007 */
[----:B------:R0:W-:Y:S04]  /*6690*/  @P1 STG.E desc[UR36][R4.64+0x1e0], R13 ;  /* 0x0001e00d04001986 */ /* 0x0001e8000c101924 */
[----:B------:R0:W-:Y:S02]  /*66a0*/  @P0 STG.E desc[UR36][R6.64+0x1e4], R87 ;  /* 0x0001e45706000986 */ /* 0x0001e4000c101924 */
.L_x_162:
[----:B------:R-:W-:Y:S05]  /*66b0*/  BSYNC B0 ;  /* 0x0000000000007941 */ /* 0x000fea0003800000 */
.L_x_36:
[----:B0-----:R-:W2:Y:S01]  /*66c0*/  LDL.64 R4, [R1] ;  /* 0x0000000001047983 */ /* 0x001ea20000100a00 */
[----:B------:R-:W-:Y:S01]  /*66d0*/  ULDC.64 UR4, c[0x0][0x650] ;  /* 0x0001940000047ab9 */ /* 0x000fe20000000a00 */
[----:B------:R-:W-:Y:S02]  /*66e0*/  IMAD.U32 R0, RZ, RZ, UR44 ;  /* 0x0000002cff007e24 */ /* 0x000fe4000f8e00ff */
[----:B------:R-:W-:Y:S02]  /*66f0*/  IMAD.MOV.U32 R22, RZ, RZ, -0x1 ;  /* 0xffffffffff167424 */ /* 0x000fe400078e00ff */
[----:B------:R0:W-:Y:S01]  /*6700*/  SYNCS.ARRIVE.TRANS64.A1T0 RZ, [R0+UR46], RZ ;  /* 0x000000ff00ff79a7 */ /* 0x0001e2000810002e */
[----:B-----5:R-:W-:Y:S02]  /*6710*/  IMAD.MOV.U32 R18, RZ, RZ, -0x1 ;  /* 0xffffffffff127424 */ /* 0x020fe400078e00ff */
[----:B------:R-:W-:Y:S01]  /*6720*/  IMAD.MOV.U32 R19, RZ, RZ, -0x1 ;  /* 0xffffffffff137424 */ /* 0x000fe200078e00ff */
[----:B0-----:R-:W-:-:S02]  /*6730*/  PRMT R0, RZ, 0x7610, R0 ;  /* 0x00007610ff007816 */ /* 0x001fc40000000000 */
[----:B--2---:R-:W-:-:S05]  /*6740*/  LEA R16, P0, R4, R16, 0x1 ;  /* 0x0000001004107211 */ /* 0x004fca00078008ff */
[----:B------:R-:W-:Y:S01]  /*6750*/  IMAD.X R17, R100, 0x1, R17, P0 ;  /* 0x0000000164117824 */ /* 0x000fe200000e0611 */
[----:B------:R-:W-:-:S04]  /*6760*/  ISETP.GE.U32.AND P0, PT, R16, UR4, PT ;  /* 0x0000000410007c0c */ /* 0x000fc8000bf06070 */
[----:B------:R-:W-:-:S13]  /*6770*/  ISETP.GE.U32.AND.EX P0, PT, R17, UR5, PT, P0 ;  /* 0x0000000511007c0c */ /* 0x000fda000bf06100 */
[----:B------:R-:W-:Y:S05]  /*6780*/  @P0 BRA `(.L_x_163) ;  /* 0x00000004004c0947 */ /* 0x000fea0003800000 */
[----:B----4-:R-:W0:Y:S01]  /*6790*/  LDC.64 R10, c[0x0][0x628] ;  /* 0x00018a00ff0a7b82 */ /* 0x010e220000000a00 */
[----:B------:R-:W2:Y:S01]  /*67a0*/  S2R R12, SR_CTAID.X ;  /* 0x00000000000c7919 */ /* 0x000ea20000002500 */
[----:B------:R-:W-:Y:S02]  /*67b0*/  IMAD.MOV.U32 R8, RZ, RZ, R16 ;  /* 0x000000ffff087224 */ /* 0x000fe400078e0010 */
[----:B------:R-:W-:Y:S01]  /*67c0*/  IMAD.MOV.U32 R9, RZ, RZ, R17 ;  /* 0x000000ffff097224 */ /* 0x000fe200078e0011 */
[----:B------:R-:W4:Y:S03]  /*67d0*/  S2R R18, SR_CTAID.Y ;  /* 0x0000000000127919 */ /* 0x000f260000002600 */
[----:B------:R-:W1:Y:S08]  /*67e0*/  LDC R0, c[0x0][0x630] ;  /* 0x00018c00ff007b82 */ /* 0x000e700000000800 */
[----:B------:R-:W1:Y:S01]  /*67f0*/  LDC.64 R14, c[0x0][0x620] ;  /* 0x00018800ff0e7b82 */ /* 0x000e620000000a00 */
[----:B0-----:R-:W-:-:S04]  /*6800*/  ISETP.NE.U32.AND P0, PT, R10, RZ, PT ;  /* 0x000000ff0a00720c */ /* 0x001fc80003f05070 */
[----:B------:R-:W-:-:S13]  /*6810*/  ISETP.NE.AND.EX P0, PT, R11, RZ, PT, P0 ;  /* 0x000000ff0b00720c */ /* 0x000fda0003f05300 */
[----:B-12-4-:R-:W-:Y:S05]  /*6820*/  @!P0 BRA `(.L_x_164) ;  /* 0x0000000000288947 */ /* 0x016fea0003800000 */
[----:B------:R-:W0:Y:S02]  /*6830*/  LDC R3, c[0x0][0x634] ;  /* 0x00018d00ff037b82 */ /* 0x000e240000000800 */
[----:B0-----:R-:W-:-:S05]  /*6840*/  IADD3 R3, P0, R16, R3, RZ ;  /* 0x0000000310037210 */ /* 0x001fca0007f1e0ff */
[----:B------:R-:W-:-:S04]  /*6850*/  IMAD.X R13, RZ, RZ, R17, P0 ;  /* 0x000000ffff0d7224 */ /* 0x000fc800000e0611 */
[----:B------:R-:W-:-:S04]  /*6860*/  IMAD.WIDE.U32 R4, R13, R10, RZ ;  /* 0x0000000a0d047225 */ /* 0x000fc800078e00ff */
[----:B---3--:R-:W-:-:S04]  /*6870*/  IMAD.WIDE.U32 R6, P0, R3, R11, R4 ;  /* 0x0000000b03067225 */ /* 0x008fc80007800004 */
[----:B------:R-:W-:-:S04]  /*6880*/  IMAD.WIDE.U32 R4, R3, R10, RZ ;  /* 0x0000000a03047225 */ /* 0x000fc800078e00ff */
[----:B------:R-:W-:Y:S01]  /*6890*/  IMAD.X R9, RZ, RZ, RZ, P0 ;  /* 0x000000ffff097224 */ /* 0x000fe200000e06ff */
[----:B------:R-:W-:Y:S01]  /*68a0*/  IADD3 RZ, P0, R5, R6, RZ ;  /* 0x0000000605ff7210 */ /* 0x000fe20007f1e0ff */
[----:B------:R-:W-:-:S04]  /*68b0*/  IMAD.MOV.U32 R8, RZ, RZ, R7 ;  /* 0x000000ffff087224 */ /* 0x000fc800078e0007 */
[----:B------:R-:W-:-:S08]  /*68c0*/  IMAD.WIDE.U32.X R8, R13, R11, R8, P0 ;  /* 0x0000000b0d087225 */ /* 0x000fd000000e0408 */
.L_x_164:
[-CC-:B------:R-:W-:Y:S01]  /*68d0*/  SHF.R.U64 R19, R8, R0.reuse, R9.reuse ;  /* 0x0000000008137219 */ /* 0x180fe20000001209 */
[----:B------:R-:W0:Y:S01]  /*68e0*/  LDC.64 R24, c[0x0][0x640] ;  /* 0x00019000ff187b82 */ /* 0x000e220000000a00 */
[----:B------:R-:W-:Y:S01]  /*68f0*/  SHF.R.U32.HI R0, RZ, R0, R9 ;  /* 0x00000000ff007219 */ /* 0x000fe20000011609 */
[----:B------:R-:W-:Y:S01]  /*6900*/  ULDC UR4, c[0x0][0x150] ;  /* 0x0000540000047ab9 */ /* 0x000fe20000000800 */
[----:B------:R-:W-:Y:S02]  /*6910*/  IADD3 R3, P0, RZ, -R19, RZ ;  /* 0x80000013ff037210 */ /* 0x000fe40007f1e0ff */
[----:B---3--:R-:W-:-:S03]  /*6920*/  I2FP.F32.U32 R7, R12 ;  /* 0x0000000c00077245 */ /* 0x008fc60000201000 */
[----:B------:R-:W1:Y:S01]  /*6930*/  LDC R6, c[0x0][0x618] ;  /* 0x00018600ff067b82 */ /* 0x000e620000000800 */
[----:B------:R-:W-:Y:S02]  /*6940*/  IMAD.X R5, RZ, RZ, ~R0, P0 ;  /* 0x000000ffff057224 */ /* 0x000fe400000e0e00 */
[----:B------:R-:W-:Y:S01]  /*6950*/  FMUL R7, R7, UR4 ;  /* 0x0000000407077c20 */ /* 0x000fe20008400000 */
[----:B------:R-:W-:Y:S01]  /*6960*/  ULDC UR4, c[0x0][0x154] ;  /* 0x0000550000047ab9 */ /* 0x000fe20000000800 */
[-C--:B------:R-:W-:Y:S02]  /*6970*/  IMAD R0, R5, R14.reuse, RZ ;  /* 0x0000000e05007224 */ /* 0x080fe400078e02ff */
[C---:B------:R-:W-:Y:S01]  /*6980*/  IMAD.WIDE.U32 R4, R3.reuse, R14, R16 ;  /* 0x0000000e03047225 */ /* 0x040fe200078e0010 */
[----:B------:R-:W2:Y:S01]  /*6990*/  LDC R8, c[0x0][0x608] ;  /* 0x00018200ff087b82 */ /* 0x000ea20000000800 */
[----:B------:R-:W3:Y:S02]  /*69a0*/  F2I.U32.TRUNC.NTZ R7, R7 ;  /* 0x0000000700077305 */ /* 0x000ee4000020f000 */
[----:B------:R-:W-:Y:S01]  /*69b0*/  IMAD R3, R3, R15, R0 ;  /* 0x0000000f03037224 */ /* 0x000fe200078e0200 */
[----:B------:R-:W-:-:S03]  /*69c0*/  I2FP.F32.U32 R0, R18 ;  /* 0x0000001200007245 */ /* 0x000fc60000201000 */
[----:B------:R-:W-:Y:S01]  /*69d0*/  IMAD.IADD R3, R5, 0x1, R3 ;  /* 0x0000000105037824 */ /* 0x000fe200078e0203 */
[----:B------:R-:W4:Y:S01]  /*69e0*/  LDC R11, c[0x0][0x658] ;  /* 0x00019600ff0b7b82 */ /* 0x000f220000000800 */
[----:B0-----:R-:W-:-:S04]  /*69f0*/  ISETP.NE.U32.AND P0, PT, R24, RZ, PT ;  /* 0x000000ff1800720c */ /* 0x001fc80003f05070 */
[----:B------:R-:W-:-:S03]  /*6a00*/  ISETP.NE.AND.EX P0, PT, R25, RZ, PT, P0 ;  /* 0x000000ff1900720c */ /* 0x000fc60003f05300 */
[----:B------:R-:W0:Y:S01]  /*6a10*/  LDC R9, c[0x0][0x144] ;  /* 0x00005100ff097b82 */ /* 0x000e220000000800 */
[-C--:B-1----:R-:W-:Y:S01]  /*6a20*/  SHF.R.U64 R10, R4, R6.reuse, R3 ;  /* 0x00000006040a7219 */ /* 0x082fe20000001203 */
[----:B---3--:R-:W-:Y:S01]  /*6a30*/  IMAD.MOV R7, RZ, RZ, -R7 ;  /* 0x000000ffff077224 */ /* 0x008fe200078e0a07 */
[----:B------:R-:W-:Y:S01]  /*6a40*/  SHF.R.U32.HI R3, RZ, R6, R3 ;  /* 0x00000006ff037219 */ /* 0x000fe20000011603 */
[----:B------:R-:W-:-:S04]  /*6a50*/  FMUL R6, R0, UR4 ;  /* 0x0000000400067c20 */ /* 0x000fc80008400000 */
[----:B------:R-:W1:Y:S01]  /*6a60*/  LDC R21, c[0x0][0x148] ;  /* 0x00005200ff157b82 */ /* 0x000e620000000800 */
[----:B------:R3:W0:Y:S01]  /*6a70*/  F2I.U32.TRUNC.NTZ R14, R6 ;  /* 0x00000006000e7305 */ /* 0x000622000020f000 */
[-CC-:B--2---:R-:W-:Y:S02]  /*6a80*/  SHF.R.U64 R13, R10, R8.reuse, R3.reuse ;  /* 0x000000080a0d7219 */ /* 0x184fe40000001203 */
[----:B------:R-:W-:-:S04]  /*6a90*/  SHF.R.U32.HI R0, RZ, R8, R3 ;  /* 0x00000008ff007219 */ /* 0x000fc80000011603 */
[----:B------:R-:W2:Y:S01]  /*6aa0*/  LDC R20, c[0x0][0x648] ;  /* 0x00019200ff147b82 */ /* 0x000ea20000000800 */
[-CC-:B----4-:R-:W-:Y:S02]  /*6ab0*/  SHF.R.U64 R15, R13, R11.reuse, R0.reuse ;  /* 0x0000000b0d0f7219 */ /* 0x190fe40000001200 */
[----:B------:R-:W-:-:S03]  /*6ac0*/  SHF.R.U32.HI R5, RZ, R11, R0 ;  /* 0x0000000bff057219 */ /* 0x000fc60000011600 */
[----:B------:R-:W-:Y:S02]  /*6ad0*/  IMAD.MOV.U32 R4, RZ, RZ, R15 ;  /* 0x000000ffff047224 */ /* 0x000fe400078e000f */
[----:B------:R-:W4:Y:S01]  /*6ae0*/  LDC R26, c[0x0][0x638] ;  /* 0x00018e00ff1a7b82 */ /* 0x000f220000000800 */
[----:B0-----:R-:W-:-:S07]  /*6af0*/  IMAD R22, R9, R7, R12 ;  /* 0x0000000709167224 */ /* 0x001fce00078e020c */
[----:B------:R-:W0:Y:S08]  /*6b00*/  LDC R27, c[0x0][0x610] ;  /* 0x00018400ff1b7b82 */ /* 0x000e300000000800 */
[----:B------:R-:W0:Y:S01]  /*6b10*/  LDC R28, c[0x0][0x600] ;  /* 0x00018000ff1c7b82 */ /* 0x000e220000000800 */
[----:B-123--:R-:W-:Y:S05]  /*6b20*/  @!P0 BRA `(.L_x_165) ;  /* 0x0000000000288947 */ /* 0x00efea0003800000 */
[----:B------:R-:W1:Y:S02]  /*6b30*/  LDC R0, c[0x0][0x64c] ;  /* 0x00019300ff007b82 */ /* 0x000e640000000800 */
[----:B-1----:R-:W-:-:S05]  /*6b40*/  IADD3 R3, P0, R15, R0, RZ ;  /* 0x000000000f037210 */ /* 0x002fca0007f1e0ff */
        /* <DEDUP_REMOVED lines=8> */
.L_x_165:
[----:B------:R-:W-:Y:S01]  /*6bd0*/  ISETP.NE.AND P0, PT, R2, 0x1, PT ;  /* 0x000000010200780c */ /* 0x000fe20003f05270 */
[----:B------:R-:W-:Y:S01]  /*6be0*/  IMAD.MOV R14, RZ, RZ, -R14 ;  /* 0x000000ffff0e7224 */ /* 0x000fe200078e0a0e */
[----:B------:R-:W-:Y:S02]  /*6bf0*/  SHF.R.U64 R0, R4, R20, R5 ;  /* 0x0000001404007219 */ /* 0x000fe40000001205 */
[----:B------:R-:W-:Y:S02]  /*6c00*/  LOP3.LUT R3, R13, R102, RZ, 0xc0, !PT ;  /* 0x000000660d037212 */ /* 0x000fe400078ec0ff */
[----:B------:R-:W-:Y:S01]  /*6c10*/  LOP3.LUT R5, R10, R101, RZ, 0xc0, !PT ;  /* 0x000000650a057212 */ /* 0x000fe200078ec0ff */
[----:B------:R-:W-:Y:S02]  /*6c20*/  IMAD.MOV R4, RZ, RZ, -R0 ;  /* 0x000000ffff047224 */ /* 0x000fe400078e0a00 */
[----:B------:R-:W-:Y:S02]  /*6c30*/  IMAD R3, R98, R0, R3 ;  /* 0x0000000062037224 */ /* 0x000fe400078e0203 */
[----:B----4-:R-:W-:-:S02]  /*6c40*/  IMAD R0, R4, R26, R15 ;  /* 0x0000001a04007224 */ /* 0x010fc400078e020f */
[----:B------:R-:W-:Y:S02]  /*6c50*/  @P0 IMAD R22, R21, R14, R18 ;  /* 0x0000000e15160224 */ /* 0x000fe400078e0212 */
[----:B------:R-:W-:Y:S02]  /*6c60*/  IMAD.MOV.U32 R4, RZ, RZ, 0x1 ;  /* 0x00000001ff047424 */ /* 0x000fe400078e00ff */
[----:B0-----:R-:W-:Y:S02]  /*6c70*/  IMAD R22, R3, R27, R22 ;  /* 0x0000001b03167224 */ /* 0x001fe400078e0216 */
[----:B------:R-:W-:Y:S01]  /*6c80*/  IMAD R3, R0, R28, R5 ;  /* 0x0000001c00037224 */ /* 0x000fe200078e0205 */
[----:B------:R-:W-:-:S04]  /*6c90*/  PRMT R0, R4, 0x7610, R0 ;  /* 0x0000761004007816 */ /* 0x000fc80000000000 */
[----:B------:R-:W-:Y:S02]  /*6ca0*/  SEL R18, R3, R22, !P0 ;  /* 0x0000001603127207 */ /* 0x000fe40004000000 */
[----:B------:R-:W-:-:S07]  /*6cb0*/  SEL R22, R22, R3, !P0 ;  /* 0x0000000316167207 */ /* 0x000fce0004000000 */
.L_x_163:
[----:B------:R-:W-:Y:S01]  /*6cc0*/  LOP3.LUT P0, RZ, R0, 0xff, RZ, 0xc0, !PT ;  /* 0x000000ff00ff7812 */ /* 0x000fe2000780c0ff */
[----:B------:R-:W-:Y:S01]  /*6cd0*/  UIMAD.WIDE.U32 UR4, UR38, -0x55555555, URZ ;  /* 0xaaaaaaab260478a5 */ /* 0x000fe2000f8e003f */
[----:B------:R-:W-:-:S03]  /*6ce0*/  LOP3.LUT R105, R105, 0x1, RZ, 0x3c, !PT ;  /* 0x0000000169697812 */ /* 0x000fc600078e3cff */
[----:B------:R-:W-:-:S04]  /*6cf0*/  USHF.R.U32.HI UR4, URZ, 0x1, UR5 ;  /* 0x000000013f047899 */ /* 0x000fc80008011605 */
[----:B------:R-:W-:-:S04]  /*6d00*/  UIMAD UR38, UR4, -0x3, UR38 ;  /* 0xfffffffd042678a4 */ /* 0x000fc8000f8e0226 */
[----:B------:R-:W-:Y:S08]  /*6d10*/  @P0 BRA `(.L_x_166) ;  /* 0xffffffa800900947 */ /* 0x000ff0000383ffff */
[----:B------:R-:W-:Y:S05]  /*6d20*/  EXIT ;  /* 0x000000000000794d */ /* 0x000fea0003800000 */
.L_x_17:
[----:B------:R-:W-:-:S08]  /*6d30*/  ISETP.NE.AND P0, PT, R9, RZ, PT ;  /* 0x000000ff0900720c */ /* 0x000fd00003f05270 */
[----:B0-----:R-:W0:-:S00]  /*6d40*/  USETMAXREG.DEALLOC.CTAPOOL 0x28 ;  /* 0x00000028000079c8 */ /* 0x001e0000080e0500 */
[----:B------:R-:W-:Y:S05]  /*6d50*/  @P0 EXIT ;  /* 0x000000000000094d */ /* 0x000fea0003800000 */
[----:B0-----:R-:W-:Y:S01]  /*6d60*/  LOP3.LUT P0, RZ, R3, 0xff, RZ, 0xc0, !PT ;  /* 0x000000ff03ff7812 */ /* 0x001fe2000780c0ff */
[----:B------:R-:W-:Y:S02]  /*6d70*/  IMAD.MOV.U32 R3, RZ, RZ, 0x1 ;  /* 0x00000001ff037424 */ /* 0x000fe400078e00ff */
[----:B------:R-:W-:-:S10]  /*6d80*/  IMAD.MOV.U32 R8, RZ, RZ, RZ ;  /* 0x000000ffff087224 */ /* 0x000fd400078e00ff */
[----:B------:R-:W-:Y:S05]  /*6d90*/  @!P0 BRA `(.L_x_167) ;  /* 0x0000000c005c8947 */ /* 0x000fea0003800000 */
[----:B------:R-:W0:Y:S01]  /*6da0*/  S2R R12, SR_CgaCtaId ;  /* 0x00000000000c7919 */ /* 0x000e220000008800 */
[----:B------:R-:W-:Y:S01]  /*6db0*/  LOP3.LUT P0, RZ, R4, 0x1f, RZ, 0xc0, !PT ;  /* 0x0000001f04ff7812 */ /* 0x000fe2000780c0ff */
[----:B------:R-:W-:Y:S01]  /*6dc0*/  ULDC UR5, c[0x0][0x658] ;  /* 0x0001960000057ab9 */ /* 0x000fe20000000800 */
[----:B------:R-:W-:Y:S01]  /*6dd0*/  UMOV UR6, 0xffffffff ;  /* 0xffffffff00067882 */ /* 0x000fe20000000000 */
[----:B------:R-:W-:Y:S01]  /*6de0*/  BSSY B0, `(.L_x_167) ;  /* 0x00000d2000007945 */ /* 0x000fe20003800000 */
[----:B------:R-:W-:Y:S01]  /*6df0*/  USHF.L.U32 UR6, UR6, UR5, URZ ;  /* 0x0000000506067299 */ /* 0x000fe2000800063f */
[C---:B------:R-:W-:Y:S01]  /*6e00*/  ISETP.NE.AND P2, PT, R5.reuse, RZ, PT ;  /* 0x000000ff0500720c */ /* 0x040fe20003f45270 */
[----:B------:R-:W-:Y:S01]  /*6e10*/  IMAD.MOV.U32 R10, RZ, RZ, 0x1 ;  /* 0x00000001ff0a7424 */ /* 0x000fe200078e00ff */
[----:B------:R-:W-:Y:S01]  /*6e20*/  ISETP.NE.OR P0, PT, R5, RZ, !P0 ;  /* 0x000000ff0500720c */ /* 0x000fe20004705670 */
[----:B------:R-:W-:Y:S01]  /*6e30*/  IMAD.MOV.U32 R3, RZ, RZ, 0x1 ;  /* 0x00000001ff037424 */ /* 0x000fe200078e00ff */
[----:B------:R-:W-:Y:S01]  /*6e40*/  LOP3.LUT R9, R23, 0x2, RZ, 0xfc, !PT ;  /* 0x0000000217097812 */ /* 0x000fe200078efcff */
[----:B------:R-:W-:Y:S01]  /*6e50*/  IMAD.MOV.U32 R8, RZ, RZ, RZ ;  /* 0x000000ffff087224 */ /* 0x000fe200078e00ff */
[----:B------:R-:W-:Y:S01]  /*6e60*/  ULDC UR4, c[0x0][0x600] ;  /* 0x0001800000047ab9 */ /* 0x000fe20000000800 */
[----:B------:R-:W-:Y:S01]  /*6e70*/  UMOV UR7, 0x1 ;  /* 0x0000000100077882 */ /* 0x000fe20000000000 */
[----:B------:R-:W-:-:S02]  /*6e80*/  UIADD3 UR21, UR40, 0x1, URZ ;  /* 0x0000000128157890 */ /* 0x000fc4000fffe03f */
[----:B------:R-:W-:Y:S02]  /*6e90*/  UIADD3 UR4, UR4, -0x1, URZ ;  /* 0xffffffff04047890 */ /* 0x000fe4000fffe03f */
[----:B------:R-:W-:Y:S02]  /*6ea0*/  USHF.L.U32 UR5, UR7, UR5, URZ ;  /* 0x0000000507057299 */ /* 0x000fe4000800063f */
[----:B------:R-:W-:Y:S01]  /*6eb0*/  ULOP3.LUT UR13, URZ, UR6, URZ, 0x33, !UPT ;  /* 0x000000063f0d7292 */ /* 0x000fe2000f8e333f */
[----:B------:R-:W-:Y:S01]  /*6ec0*/  ULDC.64 UR22, c[0x0][0x198] ;  /* 0x0000660000167ab9 */ /* 0x000fe20000000a00 */
[C---:B0-----:R-:W-:Y:S02]  /*6ed0*/  IMAD.SHL.U32 R11, R12.reuse, 0x40, RZ ;  /* 0x000000400c0b7824 */ /* 0x041fe400078e00ff */
[----:B------:R-:W-:-:S03]  /*6ee0*/  IMAD.SHL.U32 R12, R12, 0x800, RZ ;  /* 0x000008000c0c7824 */ /* 0x000fc600078e00ff */
[----:B------:R-:W-:Y:S02]  /*6ef0*/  LOP3.LUT R11, R11, 0x40, RZ, 0xc0, !PT ;  /* 0x000000400b0b7812 */ /* 0x000fe400078ec0ff */
[----:B------:R-:W-:-:S07]  /*6f00*/  LOP3.LUT R12, R12, 0x800, RZ, 0xc0, !PT ;  /* 0x000008000c0c7812 */ /* 0x000fce00078ec0ff */
.L_x_179:
[----:B------:R-:W-:-:S03]  /*6f10*/  UMOV UR6, 0xffffffff ;  /* 0xffffffff00067882 */ /* 0x000fc60000000000 */
[----:B------:R-:W-:Y:S05]  /*6f20*/  BRA.DIV UR6, `(.L_x_168) ;  /* 0x0000000e06f07947 */ /* 0x000fea000b800000 */
[----:B------:R-:W-:-:S13]  /*6f30*/  ELECT P6, URZ, PT ;  /* 0x00000000003f782f */ /* 0x000fda00038c0000 */
.L_x_191:
[----:B------:R-:W0:Y:S01]  /*6f40*/  LDC R4, c[0x0][0x28c] ;  /* 0x0000a300ff047b82 */ /* 0x000e220000000800 */
[----:B------:R-:W-:Y:S01]  /*6f50*/  BSSY B1, `(.L_x_169) ;  /* 0x0000045000017945 */ /* 0x000fe20003800000 */
[----:B0-----:R-:W-:-:S13]  /*6f60*/  ISETP.LT.OR P6, PT, R4, 0x1, !P6 ;  /* 0x000000010400780c */ /* 0x001fda00077c1670 */
[----:B------:R-:W-:Y:S05]  /*6f70*/  @P6 BRA `(.L_x_170) ;  /* 0x0000000400086947 */ /* 0x000fea0003800000 */
[----:B------:R-:W-:Y:S02]  /*6f80*/  IMAD.SHL.U32 R22, R22, 0x40, RZ ;  /* 0x0000004016167824 */ /* 0x000fe400078e00ff */
[----:B------:R-:W-:Y:S02]  /*6f90*/  IMAD R18, R18, 0x80, R11 ;  /* 0x0000008012127824 */ /* 0x000fe400078e020b */
[----:B------:R-:W-:Y:S02]  /*6fa0*/  IMAD.MOV.U32 R15, RZ, RZ, RZ ;  /* 0x000000ffff0f7224 */ /* 0x000fe400078e00ff */
[----:B------:R-:W-:Y:S02]  /*6fb0*/  IMAD.U32 R20, RZ, RZ, UR21 ;  /* 0x00000015ff147e24 */ /* 0x000fe4000f8e00ff */
[----:B------:R-:W-:Y:S02]  /*6fc0*/  IMAD.MOV.U32 R4, RZ, RZ, R3 ;  /* 0x000000ffff047224 */ /* 0x000fe400078e0003 */
[----:B------:R-:W-:-:S07]  /*6fd0*/  IMAD.MOV.U32 R5, RZ, RZ, R8 ;  /* 0x000000ffff057224 */ /* 0x000fce00078e0008 */
.L_x_174:
[----:B------:R-:W0:Y:S01]  /*6fe0*/  S2R R7, SR_CgaCtaId ;  /* 0x0000000000077919 */ /* 0x000e220000008800 */
[----:B------:R-:W-:-:S04]  /*6ff0*/  MOV R6, 0x400 ;  /* 0x0000040000067802 */ /* 0x000fc80000000f00 */
[----:B0-----:R-:W-:Y:S02]  /*7000*/  LEA R14, R7, R6, 0x18 ;  /* 0x00000006070e7211 */ /* 0x001fe400078ec0ff */
[----:B------:R-:W-:Y:S01]  /*7010*/  SHF.L.U32 R6, R4, 0x1f, RZ ;  /* 0x0000001f04067819 */ /* 0x000fe200000006ff */
[----:B------:R-:W0:Y:S02]  /*7020*/  @!P2 LDC R7, c[0x0][0x500] ;  /* 0x00014000ff07ab82 */ /* 0x000e240000000800 */
[----:B------:R-:W-:-:S04]  /*7030*/  IMAD R13, R5, 0x8, R14 ;  /* 0x00000008050d7824 */ /* 0x000fc800078e020e */
[----:B------:R-:W1:Y:S02]  /*7040*/  SYNCS.PHASECHK.TRANS64.TRYWAIT P1, [R13+URZ+0x18], R6 ;  /* 0x000018060d0075a7 */ /* 0x000e64000802017f */
[----:B-1----:R-:W-:Y:S05]  /*7050*/  @!P1 BRA `(.L_x_171) ;  /* 0x0000000c00c49947 */ /* 0x002fea0003800000 */
.L_x_192:
[----:B-1----:R-:W-:Y:S01]  /*7060*/  PRMT R6, R9, 0x9910, RZ ;  /* 0x0000991009067816 */ /* 0x002fe200000000ff */
[----:B0-----:R0:W-:Y:S03]  /*7070*/  @!P2 SYNCS.ARRIVE.TRANS64 RZ, [R13+URZ], R7 ;  /* 0x000000070dffa9a7 */ /* 0x0011e6000800003f */
[----:B------:R-:W-:-:S13]  /*7080*/  ISETP.NE.AND P1, PT, R6, 0x2, PT ;  /* 0x000000020600780c */ /* 0x000fda0003f25270 */
[----:B0-----:R-:W-:Y:S05]  /*7090*/  @P1 BRA `(.L_x_172) ;  /* 0x0000000000041947 */ /* 0x001fea0003800000 */
[----:B------:R-:W-:Y:S01]  /*70a0*/  BPT.TRAP 0x1 ;  /* 0x000000040000795c */ /* 0x000fe20000300000 */
.L_x_172:
[----:B------:R-:W-:Y:S05]  /*70b0*/  @P0 BRA `(.L_x_173) ;  /* 0x0000000000040947 */ /* 0x000fea0003800000 */
[----:B------:R-:W-:Y:S01]  /*70c0*/  BPT.TRAP 0x1 ;  /* 0x000000040000795c */ /* 0x000fe20000300000 */
.L_x_173:
[----:B------:R-:W-:Y:S01]  /*70d0*/  IMAD R6, R5, 0x4000, R14 ;  /* 0x0000400005067824 */ /* 0x000fe200078e020e */
[----:B------:R-:W-:Y:S01]  /*70e0*/  R2UR UR34, R15 ;  /* 0x000000000f2272ca */ /* 0x000fe200000e0000 */
[----:B------:R-:W-:Y:S01]  /*70f0*/  VIADD R20, R20, 0xffffffff ;  /* 0xffffffff14147836 */ /* 0x000fe20000000000 */
[----:B------:R-:W-:Y:S01]  /*7100*/  R2UR UR33, R13 ;  /* 0x000000000d2172ca */ /* 0x000fe200000e0000 */
[----:B------:R-:W-:Y:S01]  /*7110*/  UIADD3 UR6, UP0, UR22, 0xf0, URZ ;  /* 0x000000f016067890 */ /* 0x000fe2000ff1e03f */
[----:B------:R-:W-:Y:S01]  /*7120*/  R2UR UR24, R6 ;  /* 0x00000000061872ca */ /* 0x000fe200000e0000 */
[----:B------:R-:W-:Y:S01]  /*7130*/  IMAD R6, R5, 0x2000, R12 ;  /* 0x0000200005067824 */ /* 0x000fe200078e020c */
[----:B------:R-:W-:Y:S01]  /*7140*/  R2UR UR36, R19 ;  /* 0x00000000132472ca */ /* 0x000fe200000e0000 */
[----:B------:R-:W-:Y:S01]  /*7150*/  UIADD3 UR30, UP1, UR22, 0x1f0, URZ ;  /* 0x000001f0161e7890 */ /* 0x000fe2000ff3e03f */
[----:B------:R-:W-:Y:S01]  /*7160*/  R2UR UR35, R22 ;  /* 0x00000000162372ca */ /* 0x000fe200000e0000 */
[----:B------:R-:W-:Y:S01]  /*7170*/  IMAD R6, R6, 0x4, R14 ;  /* 0x0000000406067824 */ /* 0x000fe200078e020e */
[----:B------:R-:W-:Y:S01]  /*7180*/  R2UR UR19, R18 ;  /* 0x00000000121372ca */ /* 0x000fe200000e0000 */
[----:B------:R-:W-:Y:S01]  /*7190*/  UIADD3.X UR7, URZ, UR23, URZ, UP0, !UPT ;  /* 0x000000173f077290 */ /* 0x000fe200087fe43f */
[----:B------:R-:W-:Y:S01]  /*71a0*/  ISETP.GT.AND P3, PT, R20, 0x1, PT ;  /* 0x000000011400780c */ /* 0x000fe20003f64270 */
[----:B------:R-:W-:Y:S01]  /*71b0*/  UIADD3 UR26, UR34, 0x20, URZ ;  /* 0x00000020221a7890 */ /* 0x000fe2000fffe03f */
[----:B------:R-:W-:Y:S01]  /*71c0*/  R2UR UR8, R6 ;  /* 0x00000000060872ca */ /* 0x000fe200000e0000 */
[----:B------:R-:W-:Y:S01]  /*71d0*/  UIADD3.X UR31, URZ, UR23, URZ, UP1, !UPT ;  /* 0x000000173f1f7290 */ /* 0x000fe20008ffe43f */
[----:B------:R-:W-:Y:S01]  /*71e0*/  VIADD R5, R5, 0x1 ;  /* 0x0000000105057836 */ /* 0x000fe20000000000 */
[----:B------:R-:W-:Y:S01]  /*71f0*/  UIADD3 UR32, UR24, 0x100, URZ ;  /* 0x0000010018207890 */ /* 0x000fe2000fffe03f */
[----:B------:R-:W-:Y:S01]  /*7200*/  VIADD R15, R15, 0x40 ;  /* 0x000000400f0f7836 */ /* 0x000fe20000000000 */
[----:B------:R-:W-:Y:S01]  /*7210*/  UIADD3 UR24, UR24, 0x2100, URZ ;  /* 0x0000210018187890 */ /* 0x000fe2000fffe03f */
[----:B------:R-:W-:Y:S01]  /*7220*/  UMOV UR14, 0x0 ;  /* 0x00000000000e7882 */ /* 0x000fe20000000000 */
[----:B------:R-:W-:Y:S01]  /*7230*/  UMOV UR15, 0x10000000 ;  /* 0x10000000000f7882 */ /* 0x000fe20000000000 */
[----:B------:R-:W-:Y:S01]  /*7240*/  ISETP.NE.AND P1, PT, R5, 0x3, PT ;  /* 0x000000030500780c */ /* 0x000fe20003f25270 */
[----:B------:R-:W-:Y:S01]  /*7250*/  UMOV UR25, UR33 ;  /* 0x0000002100197c82 */ /* 0x000fe20008000000 */
[----:B------:R-:W-:Y:S01]  /*7260*/  UMOV UR28, UR36 ;  /* 0x00000024001c7c82 */ /* 0x000fe20008000000 */
[----:B------:R-:W-:-:S02]  /*7270*/  UMOV UR27, UR35 ;  /* 0x00000023001b7c82 */ /* 0x000fc40008000000 */
[----:B------:R-:W-:Y:S01]  /*7280*/  UIADD3 UR16, UR8, 0xc100, URZ ;  /* 0x0000c10008107890 */ /* 0x000fe2000fffe03f */
[----:B------:R0:W-:Y:S01]  /*7290*/  UTMALDG.3D [UR32], [UR6], desc[UR14] ;  /* 0x00000e20060075b4 */ /* 0x0001e20008011000 */
[----:B------:R-:W-:Y:S01]  /*72a0*/  UIADD3 UR8, UR8, 0x10100, URZ ;  /* 0x0001010008087890 */ /* 0x000fe2000fffe03f */
[----:B------:R-:W-:Y:S01]  /*72b0*/  SEL R7, RZ, 0x1, P1 ;  /* 0x00000001ff077807 */ /* 0x000fe20000800000 */
[----:B------:R-:W-:Y:S01]  /*72c0*/  UMOV UR29, 0x30000 ;  /* 0x00030000001d7882 */ /* 0x000fe20000000000 */
[----:B------:R-:W-:Y:S01]  /*72d0*/  UMOV UR17, UR33 ;  /* 0x0000002100117c82 */ /* 0x000fe20008000000 */
[----:B------:R-:W-:Y:S01]  /*72e0*/  UMOV UR18, UR34 ;  /* 0x0000002200127c82 */ /* 0x000fe20008000000 */
[----:B------:R-:W-:Y:S01]  /*72f0*/  UMOV UR20, UR36 ;  /* 0x0000002400147c82 */ /* 0x000fe20008000000 */
[----:B------:R-:W-:Y:S01]  /*7300*/  UMOV UR9, UR33 ;  /* 0x0000002100097c82 */ /* 0x000fe20008000000 */
[----:B------:R-:W-:Y:S01]  /*7310*/  UMOV UR11, UR19 ;  /* 0x00000013000b7c82 */ /* 0x000fe20008000000 */
[----:B------:R-:W-:Y:S01]  /*7320*/  UMOV UR12, UR36 ;  /* 0x00000024000c7c82 */ /* 0x000fe20008000000 */
[----:B------:R0:W-:Y:S01]  /*7330*/  UTMALDG.3D [UR24], [UR6], desc[UR14] ;  /* 0x00000e18060075b4 */ /* 0x0001e20008011000 */
[----:B------:R-:W-:Y:S01]  /*7340*/  UMOV UR10, UR26 ;  /* 0x0000001a000a7c82 */ /* 0x000fe20008000000 */
[----:B------:R-:W-:-:S02]  /*7350*/  LOP3.LUT R4, R4, R7, RZ, 0x3c, !PT ;  /* 0x0000000704047212 */ /* 0x000fc400078e3cff */
[----:B------:R-:W-:Y:S01]  /*7360*/  SEL R5, R5, RZ, P1 ;  /* 0x000000ff05057207 */ /* 0x000fe20000800000 */
[----:B------:R0:W-:Y:S01]  /*7370*/  UTMALDG.3D.MULTICAST [UR16], [UR30], UR29, desc[UR14] ;  /* 0x00000e101e0073b4 */ /* 0x0001e2000801181d */
[----:B------:R0:W-:Y:S02]  /*7380*/  UTMALDG.3D.MULTICAST [UR8], [UR30], UR29, desc[UR14] ;  /* 0x00000e081e0073b4 */ /* 0x0001e4000801181d */
[----:B0-----:R-:W-:Y:S05]  /*7390*/  @P3 BRA `(.L_x_174) ;  /* 0xfffffffc00103947 */ /* 0x001fea000383ffff */
.L_x_170:
[----:B------:R-:W-:Y:S05]  /*73a0*/  BSYNC B1 ;  /* 0x0000000000017941 */ /* 0x000fea0003800000 */
.L_x_169:
[----:B------:R-:W2:Y:S01]  /*73b0*/  LDL.64 R24, [R1] ;  /* 0x0000000001187983 */ /* 0x000ea20000100a00 */
[----:B------:R-:W-:Y:S01]  /*73c0*/  LOP3.LUT P4, RZ, R10, 0xff, RZ, 0xc0, !PT ;  /* 0x000000ff0aff7812 */ /* 0x000fe2000788c0ff */
[----:B------:R-:W-:Y:S01]  /*73d0*/  VIADD R7, R8, UR40 ;  /* 0x0000002808077c36 */ /* 0x000fe20008000000 */
[----:B------:R-:W-:Y:S01]  /*73e0*/  ULDC.64 UR6, c[0x0][0x650] ;  /* 0x0001940000067ab9 */ /* 0x000fe20000000a00 */
[----:B------:R-:W-:Y:S01]  /*73f0*/  IMAD.U32 R8, RZ, RZ, UR40 ;  /* 0x00000028ff087e24 */ /* 0x000fe2000f8e00ff */
[----:B------:R-:W-:Y:S01]  /*7400*/  UISETP.GE.U32.AND UP0, UPT, UR40, 0x3, UPT ;  /* 0x000000032800788c */ /* 0x000fe2000bf06070 */
[----:B------:R-:W-:Y:S01]  /*7410*/  BSSY B1, `(.L_x_175) ;  /* 0x000006c000017945 */ /* 0x000fe20003800000 */
[----:B------:R-:W-:Y:S01]  /*7420*/  ISETP.GT.U32.AND P1, PT, R7, 0x2, PT ;  /* 0x000000020700780c */ /* 0x000fe20003f24070 */
[----:B------:R-:W-:Y:S01]  /*7430*/  IMAD.MOV.U32 R22, RZ, RZ, -0x1 ;  /* 0xffffffffff167424 */ /* 0x000fe200078e00ff */
[----:B------:R-:W-:Y:S01]  /*7440*/  PRMT R10, RZ, 0x7610, R10 ;  /* 0x00007610ff0a7816 */ /* 0x000fe2000000000a */
[----:B------:R-:W-:Y:S01]  /*7450*/  IMAD.MOV.U32 R18, RZ, RZ, -0x1 ;  /* 0xffffffffff127424 */ /* 0x000fe200078e00ff */
[----:B------:R-:W-:Y:S01]  /*7460*/  ISETP.LT.U32.AND P1, PT, R8, 0x3, P1 ;  /* 0x000000030800780c */ /* 0x000fe20000f21070 */
[----:B------:R-:W-:Y:S01]  /*7470*/  IMAD.MOV.U32 R19, RZ, RZ, -0x1 ;  /* 0xffffffffff137424 */ /* 0x000fe200078e00ff */
[----:B------:R-:W-:Y:S01]  /*7480*/  PLOP3.LUT P3, PT, PT, PT, UP0, 0x80, 0x0 ;  /* 0x000000000000781c */ /* 0x000fe20003f6f008 */
[----:B------:R-:W0:Y:S01]  /*7490*/  @P4 S2R R5, SR_CgaCtaId ;  /* 0x0000000000054919 */ /* 0x000e220000008800 */
[----:B------:R-:W-:-:S04]  /*74a0*/  @P4 MOV R4, 0x400 ;  /* 0x0000040000044802 */ /* 0x000fc80000000f00 */
[----:B0-----:R-:W-:Y:S01]  /*74b0*/  @P4 LEA R6, R5, R4, 0x18 ;  /* 0x0000000405064211 */ /* 0x001fe200078ec0ff */
[----:B------:R-:W-:Y:S01]  /*74c0*/  IMAD.WIDE.U32 R4, R7, -0x55555555, RZ ;  /* 0xaaaaaaab07047825 */ /* 0x000fe200078e00ff */
[----:B------:R-:W-:Y:S02]  /*74d0*/  SEL R4, RZ, 0x1, !P1 ;  /* 0x00000001ff047807 */ /* 0x000fe40004800000 */
[----:B------:R0:W-:Y:S02]  /*74e0*/  @P4 SYNCS.ARRIVE.TRANS64.A1T0 RZ, [R6+URZ+0x68], RZ ;  /* 0x000068ff06ff49a7 */ /* 0x0001e4000810003f */
[----:B------:R-:W-:Y:S02]  /*74f0*/  LOP3.LUT R3, R3, R4, RZ, 0x3c, !PT ;  /* 0x0000000403037212 */ /* 0x000fe400078e3cff */
[----:B------:R-:W-:Y:S02]  /*7500*/  PRMT R4, RZ, 0x7610, R4 ;  /* 0x00007610ff047816 */ /* 0x000fe40000000004 */
[----:B0-----:R-:W-:-:S04]  /*7510*/  SHF.R.U32.HI R6, RZ, 0x1, R5 ;  /* 0x00000001ff067819 */ /* 0x001fc80000011605 */
[----:B------:R-:W-:Y:S01]  /*7520*/  @P3 LOP3.LUT R3, R3, 0x1, R6, 0x78, !PT ;  /* 0x0000000103033812 */ /* 0x000fe200078e7806 */
[----:B------:R-:W-:Y:S01]  /*7530*/  IMAD R8, R6, -0x3, R7 ;  /* 0xfffffffd06087824 */ /* 0x000fe200078e0207 */
[----:B--2---:R-:W-:-:S04]  /*7540*/  IADD3 R16, P4, R16, R24, RZ ;  /* 0x0000001810107210 */ /* 0x004fc80007f9e0ff */
[----:B------:R-:W-:Y:S01]  /*7550*/  ISETP.GE.U32.AND P1, PT, R16, UR6, PT ;  /* 0x0000000610007c0c */ /* 0x000fe2000bf26070 */
[----:B------:R-:W-:-:S05]  /*7560*/  IMAD.X R17, R17, 0x1, R0, P4 ;  /* 0x0000000111117824 */ /* 0x000fca00020e0600 */
[----:B------:R-:W-:-:S13]  /*7570*/  ISETP.GE.U32.AND.EX P1, PT, R17, UR7, PT, P1 ;  /* 0x0000000711007c0c */ /* 0x000fda000bf26110 */
[----:B------:R-:W-:Y:S05]  /*7580*/  @P1 BRA `(.L_x_176) ;  /* 0x0000000400501947 */ /* 0x000fea0003800000 */
[----:B------:R-:W0:Y:S01]  /*7590*/  S2R R13, SR_CTAID.X ;  /* 0x00000000000d7919 */ /* 0x000e220000002500 */
[----:B------:R-:W-:Y:S01]  /*75a0*/  ULDC.64 UR6, c[0x0][0x628] ;  /* 0x00018a0000067ab9 */ /* 0x000fe20000000a00 */
[----:B------:R-:W-:Y:S01]  /*75b0*/  ULDC UR9, c[0x0][0x630] ;  /* 0x00018c0000097ab9 */ /* 0x000fe20000000800 */
[----:B------:R-:W-:Y:S01]  /*75c0*/  ISETP.NE.U32.AND P1, PT, RZ, UR6, PT ;  /* 0x00000006ff007c0c */ /* 0x000fe2000bf25070 */
[----:B------:R-:W1:Y:S01]  /*75d0*/  S2R R14, SR_CTAID.Y ;  /* 0x00000000000e7919 */ /* 0x000e620000002600 */
[----:B------:R-:W-:Y:S01]  /*75e0*/  ULDC UR10, c[0x0][0x150] ;  /* 0x00005400000a7ab9 */ /* 0x000fe20000000800 */
[----:B------:R-:W-:Y:S01]  /*75f0*/  IMAD.MOV.U32 R4, RZ, RZ, R16 ;  /* 0x000000ffff047224 */ /* 0x000fe200078e0010 */
[----:B------:R-:W-:Y:S01]  /*7600*/  ISETP.NE.AND.EX P1, PT, RZ, UR7, PT, P1 ;  /* 0x00000007ff007c0c */ /* 0x000fe2000bf25310 */
[----:B------:R-:W-:Y:S01]  /*7610*/  IMAD.MOV.U32 R5, RZ, RZ, R17 ;  /* 0x000000ffff057224 */ /* 0x000fe200078e0011 */
[----:B0-----:R-:W-:-:S11]  /*7620*/  I2FP.F32.U32 R18, R13 ;  /* 0x0000000d00127245 */ /* 0x001fd60000201000 */
[----:B------:R-:W-:Y:S05]  /*7630*/  @!P1 BRA `(.L_x_177) ;  /* 0x0000000000289947 */ /* 0x000fea0003800000 */
[----:B------:R-:W-:Y:S02]  /*7640*/  ULDC UR8, c[0x0][0x634] ;  /* 0x00018d0000087ab9 */ /* 0x000fe40000000800 */
[----:B------:R-:W-:-:S05]  /*7650*/  IADD3 R5, P1, R16, UR8, RZ ;  /* 0x0000000810057c10 */ /* 0x000fca000ff3e0ff */
[----:B------:R-:W-:-:S04]  /*7660*/  IMAD.X R15, RZ, RZ, R17, P1 ;  /* 0x000000ffff0f7224 */ /* 0x000fc800008e0611 */
[----:B------:R-:W-:-:S04]  /*7670*/  IMAD.WIDE.U32 R6, R15, UR6, RZ ;  /* 0x000000060f067c25 */ /* 0x000fc8000f8e00ff */
[----:B------:R-:W-:-:S04]  /*7680*/  IMAD.WIDE.U32 R6, P1, R5, UR7, R6 ;  /* 0x0000000705067c25 */ /* 0x000fc8000f820006 */
[----:B------:R-:W-:-:S04]  /*7690*/  IMAD.WIDE.U32 R4, R5, UR6, RZ ;  /* 0x0000000605047c25 */ /* 0x000fc8000f8e00ff */
[----:B------:R-:W-:Y:S01]  /*76a0*/  IMAD.MOV.U32 R4, RZ, RZ, R7 ;  /* 0x000000ffff047224 */ /* 0x000fe200078e0007 */
[----:B------:R-:W-:Y:S01]  /*76b0*/  IADD3 RZ, P3, R5, R6, RZ ;  /* 0x0000000605ff7210 */ /* 0x000fe20007f7e0ff */
[----:B------:R-:W-:-:S04]  /*76c0*/  IMAD.X R5, RZ, RZ, RZ, P1 ;  /* 0x000000ffff057224 */ /* 0x000fc800008e06ff */
[----:B------:R-:W-:-:S08]  /*76d0*/  IMAD.WIDE.U32.X R4, R15, UR7, R4, P3 ;  /* 0x000000070f047c25 */ /* 0x000fd000098e0404 */
.L_x_177:
[--C-:B------:R-:W-:Y:S01]  /*76e0*/  SHF.R.U64 R19, R4, UR9, R5.reuse ;  /* 0x0000000904137c19 */ /* 0x100fe20008001205 */
[----:B------:R-:W-:Y:S01]  /*76f0*/  FMUL R18, R18, UR10 ;  /* 0x0000000a12127c20 */ /* 0x000fe20008400000 */
[----:B------:R-:W-:Y:S01]  /*7700*/  SHF.R.U32.HI R4, RZ, UR9, R5 ;  /* 0x00000009ff047c19 */ /* 0x000fe20008011605 */
[----:B------:R-:W0:Y:S01]  /*7710*/  LDC R6, c[0x0][0x144] ;  /* 0x00005100ff067b82 */ /* 0x000e220000000800 */
[----:B------:R-:W-:Y:S01]  /*7720*/  IADD3 R5, P1, RZ, -R19, RZ ;  /* 0x80000013ff057210 */ /* 0x000fe20007f3e0ff */
[----:B------:R-:W-:Y:S01]  /*7730*/  ULDC UR8, c[0x0][0x154] ;  /* 0x0000550000087ab9 */ /* 0x000fe20000000800 */
[----:B-1----:R-:W-:Y:S01]  /*7740*/  I2FP.F32.U32 R7, R14 ;  /* 0x0000000e00077245 */ /* 0x002fe20000201000 */
[----:B------:R-:W1:Y:S01]  /*7750*/  F2I.U32.TRUNC.NTZ R18, R18 ;  /* 0x0000001200127305 */ /* 0x000e62000020f000 */
[----:B------:R-:W-:Y:S01]  /*7760*/  ULDC.64 UR6, c[0x0][0x620] ;  /* 0x0001880000067ab9 */ /* 0x000fe20000000a00 */
[----:B------:R-:W-:Y:S01]  /*7770*/  IMAD.X R4, RZ, RZ, ~R4, P1 ;  /* 0x000000ffff047224 */ /* 0x000fe200008e0e04 */
[----:B------:R-:W-:Y:S01]  /*7780*/  ISETP.NE.AND P4, PT, R2, 0x1, PT ;  /* 0x000000010200780c */ /* 0x000fe20003f85270 */
[----:B------:R-:W-:Y:S01]  /*7790*/  FMUL R20, R7, UR8 ;  /* 0x0000000807147c20 */ /* 0x000fe20008400000 */
[----:B------:R-:W2:Y:S01]  /*77a0*/  LDC R21, c[0x0][0x148] ;  /* 0x00005200ff157b82 */ /* 0x000ea20000000800 */
[----:B------:R-:W-:Y:S01]  /*77b0*/  IMAD R4, R4, UR6, RZ ;  /* 0x0000000604047c24 */ /* 0x000fe2000f8e02ff */
[----:B------:R-:W-:-:S02]  /*77c0*/  ULDC.64 UR8, c[0x0][0x640] ;  /* 0x0001900000087ab9 */ /* 0x000fc40000000a00 */
[----:B------:R-:W-:Y:S01]  /*77d0*/  ISETP.NE.U32.AND P1, PT, RZ, UR8, PT ;  /* 0x00000008ff007c0c */ /* 0x000fe2000bf25070 */
[----:B------:R-:W3:Y:S01]  /*77e0*/  F2I.U32.TRUNC.NTZ R20, R20 ;  /* 0x0000001400147305 */ /* 0x000ee2000020f000 */
[C---:B------:R-:W-:Y:S02]  /*77f0*/  IMAD R7, R5.reuse, UR7, R4 ;  /* 0x0000000705077c24 */ /* 0x040fe4000f8e0204 */
[----:B------:R-:W-:Y:S01]  /*7800*/  IMAD.WIDE.U32 R4, R5, UR6, R16 ;  /* 0x0000000605047c25 */ /* 0x000fe2000f8e0010 */
[----:B------:R-:W-:Y:S01]  /*7810*/  ULDC UR6, c[0x0][0x618] ;  /* 0x0001860000067ab9 */ /* 0x000fe20000000800 */
[----:B------:R-:W-:Y:S02]  /*7820*/  ISETP.NE.AND.EX P1, PT, RZ, UR9, PT, P1 ;  /* 0x00000009ff007c0c */ /* 0x000fe4000bf25310 */
[----:B------:R-:W-:Y:S02]  /*7830*/  IMAD.IADD R5, R5, 0x1, R7 ;  /* 0x0000000105057824 */ /* 0x000fe400078e0207 */
[----:B-1----:R-:W-:-:S03]  /*7840*/  IMAD.MOV R18, RZ, RZ, -R18 ;  /* 0x000000ffff127224 */ /* 0x002fc600078e0a12 */
[----:B------:R-:W-:Y:S01]  /*7850*/  SHF.R.U64 R15, R4, UR6, R5 ;  /* 0x00000006040f7c19 */ /* 0x000fe20008001205 */
[----:B0-----:R-:W-:Y:S01]  /*7860*/  IMAD R13, R6, R18, R13 ;  /* 0x00000012060d7224 */ /* 0x001fe200078e020d */
[----:B------:R-:W-:Y:S01]  /*7870*/  SHF.R.U32.HI R4, RZ, UR6, R5 ;  /* 0x00000006ff047c19 */ /* 0x000fe20008011605 */
[----:B------:R-:W-:Y:S01]  /*7880*/  ULDC UR6, c[0x0][0x608] ;  /* 0x0001820000067ab9 */ /* 0x000fe20000000800 */
[----:B---3--:R-:W-:Y:S02]  /*7890*/  IMAD.MOV R6, RZ, RZ, -R20 ;  /* 0x000000ffff067224 */ /* 0x008fe400078e0a14 */
[--C-:B------:R-:W-:Y:S02]  /*78a0*/  SHF.R.U64 R18, R15, UR6, R4.reuse ;  /* 0x000000060f127c19 */ /* 0x100fe40008001204 */
[----:B------:R-:W-:Y:S01]  /*78b0*/  SHF.R.U32.HI R5, RZ, UR6, R4 ;  /* 0x00000006ff057c19 */ /* 0x000fe20008011604 */
[----:B------:R-:W-:Y:S01]  /*78c0*/  ULDC UR6, c[0x0][0x658] ;  /* 0x0001960000067ab9 */ /* 0x000fe20000000800 */
[----:B--2---:R-:W-:-:S02]  /*78d0*/  @P4 IMAD R13, R21, R6, R14 ;  /* 0x00000006150d4224 */ /* 0x004fc400078e020e */
[--C-:B------:R-:W-:Y:S02]  /*78e0*/  SHF.R.U64 R14, R18, UR6, R5.reuse ;  /* 0x00000006120e7c19 */ /* 0x100fe40008001205 */
[----:B------:R-:W-:-:S03]  /*78f0*/  SHF.R.U32.HI R21, RZ, UR6, R5 ;  /* 0x00000006ff157c19 */ /* 0x000fc60008011605 */
[----:B------:R-:W-:Y:S02]  /*7900*/  IMAD.MOV.U32 R6, RZ, RZ, R14 ;  /* 0x000000ffff067224 */ /* 0x000fe400078e000e */
[----:B------:R-:W-:Y:S01]  /*7910*/  IMAD.MOV.U32 R5, RZ, RZ, R21 ;  /* 0x000000ffff057224 */ /* 0x000fe200078e0015 */
[----:B------:R-:W-:Y:S06]  /*7920*/  @!P1 BRA `(.L_x_178) ;  /* 0x00000000002c9947 */ /* 0x000fec0003800000 */
        /* <DEDUP_REMOVED lines=9> */
[----:B------:R-:W-:-:S04]  /*79c0*/  IMAD.WIDE.U32.X R4, R21, UR9, R4, P3 ;  /* 0x0000000915047c25 */ /* 0x000fc800098e0404 */
[----:B------:R-:W-:-:S07]  /*79d0*/  IMAD.MOV.U32 R6, RZ, RZ, R4 ;  /* 0x000000ffff067224 */ /* 0x000fce00078e0004 */
.L_x_178:
[----:B------:R-:W-:Y:S01]  /*79e0*/  ULDC UR6, c[0x0][0x648] ;  /* 0x0001920000067ab9 */ /* 0x000fe20000000800 */
[----:B------:R-:W-:Y:S01]  /*79f0*/  LOP3.LUT R4, R18, UR13, RZ, 0xc0, !PT ;  /* 0x0000000d12047c12 */ /* 0x000fe2000f8ec0ff */
[----:B------:R-:W-:Y:S01]  /*7a00*/  ULDC UR7, c[0x0][0x610] ;  /* 0x0001840000077ab9 */ /* 0x000fe20000000800 */
[----:B------:R-:W-:Y:S01]  /*7a10*/  SHF.R.U64 R5, R6, UR6, R5 ;  /* 0x0000000606057c19 */ /* 0x000fe20008001205 */
[----:B------:R-:W-:Y:S01]  /*7a20*/  ULDC UR6, c[0x0][0x638] ;  /* 0x00018e0000067ab9 */ /* 0x000fe20000000800 */
[----:B------:R-:W-:-:S03]  /*7a30*/  LOP3.LUT R15, R15, UR4, RZ, 0xc0, !PT ;  /* 0x000000040f0f7c12 */ /* 0x000fc6000f8ec0ff */
[----:B------:R-:W-:Y:S02]  /*7a40*/  IMAD.MOV R7, RZ, RZ, -R5 ;  /* 0x000000ffff077224 */ /* 0x000fe400078e0a05 */
[----:B------:R-:W-:Y:S02]  /*7a50*/  IMAD R4, R5, UR5, R4 ;  /* 0x0000000505047c24 */ /* 0x000fe4000f8e0204 */
[----:B------:R-:W-:Y:S01]  /*7a60*/  IMAD R14, R7, UR6, R14 ;  /* 0x00000006070e7c24 */ /* 0x000fe2000f8e020e */
[----:B------:R-:W-:Y:S01]  /*7a70*/  ULDC UR6, c[0x0][0x600] ;  /* 0x0001800000067ab9 */ /* 0x000fe20000000800 */
[----:B------:R-:W-:Y:S02]  /*7a80*/  IMAD R13, R4, UR7, R13 ;  /* 0x00000007040d7c24 */ /* 0x000fe4000f8e020d */
[----:B------:R-:W-:Y:S02]  /*7a90*/  IMAD R14, R14, UR6, R15 ;  /* 0x000000060e0e7c24 */ /* 0x000fe4000f8e020f */
[----:B------:R-:W-:-:S03]  /*7aa0*/  IMAD.MOV.U32 R4, RZ, RZ, 0x1 ;  /* 0x00000001ff047424 */ /* 0x000fc600078e00ff */
[----:B------:R-:W-:Y:S02]  /*7ab0*/  SEL R18, R14, R13, !P4 ;  /* 0x0000000d0e127207 */ /* 0x000fe40006000000 */
[----:B------:R-:W-:-:S07]  /*7ac0*/  SEL R22, R13, R14, !P4 ;  /* 0x0000000e0d167207 */ /* 0x000fce0006000000 */
.L_x_176:
[----:B------:R-:W-:Y:S05]  /*7ad0*/  BSYNC B1 ;  /* 0x0000000000017941 */ /* 0x000fea0003800000 */
.L_x_175:
[----:B------:R-:W-:-:S13]  /*7ae0*/  LOP3.LUT P1, RZ, R4, 0xff, RZ, 0xc0, !PT ;  /* 0x000000ff04ff7812 */ /* 0x000fda000782c0ff */
[----:B------:R-:W-:Y:S05]  /*7af0*/  @P1 BRA `(.L_x_179) ;  /* 0xfffffff400041947 */ /* 0x000fea000383ffff */
[----:B------:R-:W-:Y:S05]  /*7b00*/  BSYNC B0 ;  /* 0x0000000000007941 */ /* 0x000fea0003800000 */
.L_x_167:
[----:B------:R-:W-:-:S03]  /*7b10*/  UMOV UR6, 0xffffffff ;  /* 0xffffffff00067882 */ /* 0x000fc60000000000 */
[----:B------:R-:W-:Y:S05]  /*7b20*/  BRA.DIV UR6, `(.L_x_180) ;  /* 0x0000000606247947 */ /* 0x000fea000b800000 */
[----:B------:R-:W-:-:S13]  /*7b30*/  ELECT P6, URZ, PT ;  /* 0x00000000003f782f */ /* 0x000fda00038c0000 */
.L_x_195:
[----:B------:R-:W-:Y:S04]  /*7b40*/  BSSY B0, `(.L_x_181) ;  /* 0x0000022000007945 */ /* 0x000fe80003800000 */
[----:B------:R-:W-:Y:S05]  /*7b50*/  @!P6 BRA `(.L_x_182) ;  /* 0x000000000080e947 */ /* 0x000fea0003800000 */
[----:B------:R-:W-:-:S04]  /*7b60*/  LOP3.LUT R23, R23, 0x2, RZ, 0xfc, !PT ;  /* 0x0000000217177812 */ /* 0x000fc800078efcff */
[----:B------:R-:W-:-:S13]  /*7b70*/  ISETP.NE.AND P0, PT, R23, 0x3, PT ;  /* 0x000000031700780c */ /* 0x000fda0003f05270 */
[----:B------:R-:W-:Y:S05]  /*7b80*/  @!P0 BRA `(.L_x_183) ;  /* 0x0000000000048947 */ /* 0x000fea0003800000 */
[----:B------:R-:W-:Y:S01]  /*7b90*/  BPT.TRAP 0x1 ;  /* 0x000000040000795c */ /* 0x000fe20000300000 */
.L_x_183:
[----:B------:R-:W0:Y:S01]  /*7ba0*/  S2R R5, SR_CgaCtaId ;  /* 0x0000000000057919 */ /* 0x000e220000008800 */
[----:B------:R-:W-:Y:S02]  /*7bb0*/  MOV R0, 0x400 ;  /* 0x0000040000007802 */ /* 0x000fe40000000f00 */
[----:B------:R-:W-:Y:S02]  /*7bc0*/  SHF.L.U32 R2, R3, 0x1f, RZ ;  /* 0x0000001f03027819 */ /* 0x000fe400000006ff */
[----:B0-----:R-:W-:-:S05]  /*7bd0*/  LEA R5, R5, R0, 0x18 ;  /* 0x0000000005057211 */ /* 0x001fca00078ec0ff */
[----:B------:R-:W-:-:S04]  /*7be0*/  VIADD R5, R5, 0x18 ;  /* 0x0000001805057836 */ /* 0x000fc80000000000 */
[C---:B------:R-:W-:Y:S02]  /*7bf0*/  IMAD R7, R8.reuse, 0x8, R5 ;  /* 0x0000000808077824 */ /* 0x040fe400078e0205 */
[----:B------:R-:W-:Y:S02]  /*7c00*/  VIADD R8, R8, 0x1 ;  /* 0x0000000108087836 */ /* 0x000fe40000000000 */
[----:B------:R-:W0:Y:S03]  /*7c10*/  SYNCS.PHASECHK.TRANS64.TRYWAIT P0, [R7+URZ], R2 ;  /* 0x00000002070075a7 */ /* 0x000e26000800017f */
[----:B------:R-:W-:-:S04]  /*7c20*/  ISETP.NE.AND P1, PT, R8, 0x3, PT ;  /* 0x000000030800780c */ /* 0x000fc80003f25270 */
[----:B------:R-:W-:Y:S02]  /*7c30*/  SEL R0, RZ, 0x1, P1 ;  /* 0x00000001ff007807 */ /* 0x000fe40000800000 */
[----:B------:R-:W-:Y:S02]  /*7c40*/  SEL R8, R8, RZ, P1 ;  /* 0x000000ff08087207 */ /* 0x000fe40000800000 */
[----:B------:R-:W-:-:S03]  /*7c50*/  LOP3.LUT R9, R3, R0, RZ, 0x3c, !PT ;  /* 0x0000000003097212 */ /* 0x000fc600078e3cff */
[----:B------:R-:W-:Y:S01]  /*7c60*/  IMAD R4, R8, 0x8, R5 ;  /* 0x0000000808047824 */ /* 0x000fe200078e0205 */
[----:B------:R-:W-:Y:S01]  /*7c70*/  SHF.L.U32 R3, R9, 0x1f, RZ ;  /* 0x0000001f09037819 */ /* 0x000fe200000006ff */
[----:B0-----:R-:W-:Y:S06]  /*7c80*/  @!P0 BRA `(.L_x_184) ;  /* 0x0000000000ec8947 */ /* 0x001fec0003800000 */
.L_x_196:
[----:B------:R-:W1:Y:S01]  /*7c90*/  SYNCS.PHASECHK.TRANS64.TRYWAIT P0, [R4+URZ], R3 ;  /* 0x00000003040075a7 */ /* 0x000e62000800017f */
[----:B------:R-:W-:-:S05]  /*7ca0*/  VIADD R0, R8, 0x1 ;  /* 0x0000000108007836 */ /* 0x000fca0000000000 */
[----:B------:R-:W-:-:S04]  /*7cb0*/  ISETP.NE.AND P1, PT, R0, 0x3, PT ;  /* 0x000000030000780c */ /* 0x000fc80003f25270 */
[----:B0-----:R-:W-:Y:S02]  /*7cc0*/  SEL R2, RZ, 0x1, P1 ;  /* 0x00000001ff027807 */ /* 0x001fe40000800000 */
[----:B------:R-:W-:Y:S02]  /*7cd0*/  SEL R0, R0, RZ, P1 ;  /* 0x000000ff00007207 */ /* 0x000fe40000800000 */
[----:B------:R-:W-:Y:S01]  /*7ce0*/  LOP3.LUT R2, R9, R2, RZ, 0x3c, !PT ;  /* 0x0000000209027212 */ /* 0x000fe200078e3cff */
[----:B-1----:R-:W-:Y:S06]  /*7cf0*/  @!P0 BRA `(.L_x_185) ;  /* 0x0000000000e48947 */ /* 0x002fec0003800000 */
.L_x_197:
[----:B------:R-:W-:Y:S01]  /*7d00*/  IMAD R5, R0, 0x8, R5 ;  /* 0x0000000800057824 */ /* 0x000fe200078e0205 */
[----:B------:R-:W-:-:S07]  /*7d10*/  SHF.L.U32 R0, R2, 0x1f, RZ ;  /* 0x0000001f02007819 */ /* 0x000fce00000006ff */
.L_x_186:
[----:B-1----:R1:W2:Y:S02]  /*7d20*/  SYNCS.PHASECHK.TRANS64.TRYWAIT P0, [R5+URZ], R0 ;  /* 0x00000000050075a7 */ /* 0x0022a4000800017f */
[----:B--2---:R-:W-:Y:S05]  /*7d30*/  @!P0 NANOSLEEP.SYNCS 0x989680 ;  /* 0x009896800000895d */ /* 0x004fea0003900000 */
[----:B------:R-:W2:Y:S02]  /*7d40*/  @!P0 SYNCS.PHASECHK.TRANS64 P0, [R5+URZ], R0 ;  /* 0x00000000050085a7 */ /* 0x000ea4000800007f */
[----:B--2---:R-:W-:Y:S05]  /*7d50*/  @!P0 BRA `(.L_x_186) ;  /* 0xfffffffc00f08947 */ /* 0x004fea000383ffff */
.L_x_182:
[----:B------:R-:W-:Y:S05]  /*7d60*/  BSYNC B0 ;  /* 0x0000000000007941 */ /* 0x000fea0003800000 */
.L_x_181:
[----:B------:R-:W-:Y:S05]  /*7d70*/  EXIT ;  /* 0x000000000000794d */ /* 0x000fea0003800000 */
.L_x_19:
[----:B0-----:R-:W-:-:S04]  /*7d80*/  IMAD.U32 R3, RZ, RZ, UR43 ;  /* 0x0000002bff037e24 */ /* 0x001fc8000f8e00ff */
[----:B------:R0:W1:Y:S03]  /*7d90*/  SYNCS.PHASECHK.TRANS64.TRYWAIT P0, [R3+URZ+-0x8], R0 ;  /* 0xfffff800030075a7 */ /* 0x000066000800017f */
[----:B-1----:R-:W-:Y:S05]  /*7da0*/  @!P0 NANOSLEEP.SYNCS 0x989680 ;  /* 0x009896800000895d */ /* 0x002fea0003900000 */
[----:B------:R-:W1:Y:S02]  /*7db0*/  @!P0 SYNCS.PHASECHK.TRANS64 P0, [R3+URZ+-0x8], R0 ;  /* 0xfffff800030085a7 */ /* 0x000e64000800007f */
[----:B-1----:R-:W-:Y:S05]  /*7dc0*/  @!P0 BRA `(.L_x_19) ;  /* 0xfffffffc00ec8947 */ /* 0x002fea000383ffff */
[----:B------:R-:W-:Y:S05]  /*7dd0*/  BRA `(.L_x_187) ;  /* 0xffffff98006c7947 */ /* 0x000fea000383ffff */
.L_x_24:
[----:B-1----:R1:W2:Y:S02]  /*7de0*/  SYNCS.PHASECHK.TRANS64.TRYWAIT P1, [R3+URZ], R0 ;  /* 0x00000000030075a7 */ /* 0x0022a4000802017f */
[----:B--2---:R-:W-:Y:S05]  /*7df0*/  @!P1 NANOSLEEP.SYNCS 0x989680 ;  /* 0x009896800000995d */ /* 0x004fea0003900000 */
[----:B------:R-:W2:Y:S02]  /*7e00*/  @!P1 SYNCS.PHASECHK.TRANS64 P1, [R3+URZ], R0 ;  /* 0x00000000030095a7 */ /* 0x000ea4000802007f */
[----:B--2---:R-:W-:Y:S05]  /*7e10*/  @!P1 BRA `(.L_x_24) ;  /* 0xfffffffc00f09947 */ /* 0x004fea000383ffff */
[----:B------:R-:W-:Y:S05]  /*7e20*/  BRA `(.L_x_23) ;  /* 0xffffff9800e07947 */ /* 0x000fea000383ffff */
.L_x_29:
[----:B-1----:R-:W-:-:S04]  /*7e30*/  IMAD.U32 R5, RZ, RZ, UR7 ;  /* 0x00000007ff057e24 */ /* 0x002fc8000f8e00ff */
[----:B------:R1:W2:Y:S03]  /*7e40*/  SYNCS.PHASECHK.TRANS64.TRYWAIT P1, [R5+URZ], R4 ;  /* 0x00000004050075a7 */ /* 0x0002a6000802017f */
[----:B--2---:R-:W-:Y:S05]  /*7e50*/  @!P1 NANOSLEEP.SYNCS 0x989680 ;  /* 0x009896800000995d */ /* 0x004fea0003900000 */
[----:B------:R-:W2:Y:S02]  /*7e60*/  @!P1 SYNCS.PHASECHK.TRANS64 P1, [R5+URZ], R4 ;  /* 0x00000004050095a7 */ /* 0x000ea4000802007f */
[----:B--2---:R-:W-:Y:S05]  /*7e70*/  @!P1 BRA `(.L_x_29) ;  /* 0xfffffffc00ec9947 */ /* 0x004fea000383ffff */
[----:B------:R-:W-:Y:S05]  /*7e80*/  BRA `(.L_x_28) ;  /* 0xffffffa000207947 */ /* 0x000fea000383ffff */
.L_x_35:
[----:B0-----:R-:W-:-:S04]  /*7e90*/  IMAD.U32 R3, RZ, RZ, UR43 ;  /* 0x0000002bff037e24 */ /* 0x001fc8000f8e00ff */
[----:B------:R0:W1:Y:S03]  /*7ea0*/  SYNCS.PHASECHK.TRANS64.TRYWAIT P0, [R3+URZ+0x8], R0 ;  /* 0x00000800030075a7 */ /* 0x000066000800017f */
[----:B-1----:R-:W-:Y:S05]  /*7eb0*/  @!P0 NANOSLEEP.SYNCS 0x989680 ;  /* 0x009896800000895d */ /* 0x002fea0003900000 */
[----:B------:R-:W1:Y:S02]  /*7ec0*/  @!P0 SYNCS.PHASECHK.TRANS64 P0, [R3+URZ+0x8], R0 ;  /* 0x00000800030085a7 */ /* 0x000e64000800007f */
[----:B-1----:R-:W-:Y:S05]  /*7ed0*/  @!P0 BRA `(.L_x_35) ;  /* 0xfffffffc00ec8947 */ /* 0x002fea000383ffff */
[----:B------:R-:W-:Y:S05]  /*7ee0*/  BRA `(.L_x_188) ;  /* 0xffffffa400d07947 */ /* 0x000fea000383ffff */
.L_x_168:
[----:B------:R-:W-:Y:S01]  /*7ef0*/  BSSY B1, `(.L_x_189) ;  /* 0x0000006000017945 */ /* 0x000fe20003800000 */
[----:B------:R-:W-:-:S07]  /*7f00*/  IMAD.MOV.U32 R15, RZ, RZ, -0x1 ;  /* 0xffffffffff0f7424 */ /* 0x000fce00078e00ff */
[----:B-----5:R-:W-:Y:S05]  /*7f10*/  WARPSYNC.COLLECTIVE R15, `(.L_x_190) ;  /* 0x000000000f0c7348 */ /* 0x020fea0003c00000 */
[----:B------:R-:W-:Y:S02]  /*7f20*/  ELECT P6, UR62, PT ;  /* 0x00000000003e782f */ /* 0x000fe400038c0000 */
[----:B------:R-:W-:Y:S01]  /*7f30*/  MOV R14, UR62 ;  /* 0x0000003e000e7c02 */ /* 0x000fe20008000f00 */
[----:B-----5:R-:W-:Y:S10]  /*7f40*/  ENDCOLLECTIVE ;  /* 0x000000000000791b */ /* 0x020ff40003800000 */
.L_x_190:
[----:B------:R-:W-:Y:S05]  /*7f50*/  BSYNC B1 ;  /* 0x0000000000017941 */ /* 0x000fea0003800000 */
.L_x_189:
[----:B------:R-:W-:Y:S05]  /*7f60*/  BRA `(.L_x_191) ;  /* 0xffffffec00f47947 */ /* 0x000fea000383ffff */
.L_x_171:
[----:B-1----:R1:W2:Y:S02]  /*7f70*/  SYNCS.PHASECHK.TRANS64.TRYWAIT P1, [R13+URZ+0x18], R6 ;  /* 0x000018060d0075a7 */ /* 0x0022a4000802017f */
[----:B--2---:R-:W-:Y:S05]  /*7f80*/  @!P1 NANOSLEEP.SYNCS 0x989680 ;  /* 0x009896800000995d */ /* 0x004fea0003900000 */
[----:B------:R-:W2:Y:S02]  /*7f90*/  @!P1 SYNCS.PHASECHK.TRANS64 P1, [R13+URZ+0x18], R6 ;  /* 0x000018060d0095a7 */ /* 0x000ea4000802007f */
[----:B--2---:R-:W-:Y:S05]  /*7fa0*/  @!P1 BRA `(.L_x_171) ;  /* 0xfffffffc00f09947 */ /* 0x004fea000383ffff */
[----:B------:R-:W-:Y:S05]  /*7fb0*/  BRA `(.L_x_192) ;  /* 0xfffffff000287947 */ /* 0x000fea000383ffff */
.L_x_180:
[----:B------:R-:W-:Y:S01]  /*7fc0*/  BSSY B0, `(.L_x_193) ;  /* 0x0000006000007945 */ /* 0x000fe20003800000 */
[----:B------:R-:W-:-:S07]  /*7fd0*/  IMAD.MOV.U32 R15, RZ, RZ, -0x1 ;  /* 0xffffffffff0f7424 */ /* 0x000fce00078e00ff */
[----:B-----5:R-:W-:Y:S05]  /*7fe0*/  WARPSYNC.COLLECTIVE R15, `(.L_x_194) ;  /* 0x000000000f0c7348 */ /* 0x020fea0003c00000 */
[----:B------:R-:W-:Y:S02]  /*7ff0*/  ELECT P6, UR62, PT ;  /* 0x00000000003e782f */ /* 0x000fe400038c0000 */
[----:B------:R-:W-:Y:S01]  /*8000*/  MOV R14, UR62 ;  /* 0x0000003e000e7c02 */ /* 0x000fe20008000f00 */
[----:B-----5:R-:W-:Y:S10]  /*8010*/  ENDCOLLECTIVE ;  /* 0x000000000000791b */ /* 0x020ff40003800000 */
.L_x_194:
[----:B------:R-:W-:Y:S05]  /*8020*/  BSYNC B0 ;  /* 0x0000000000007941 */ /* 0x000fea0003800000 */
.L_x_193:
[----:B------:R-:W-:Y:S05]  /*8030*/  BRA `(.L_x_195) ;  /* 0xfffffff800c07947 */ /* 0x000fea000383ffff */
.L_x_184:
[----:B0-----:R0:W1:Y:S02]  /*8040*/  SYNCS.PHASECHK.TRANS64.TRYWAIT P0, [R7+URZ], R2 ;  /* 0x00000002070075a7 */ /* 0x001064000800017f */
[----:B-1----:R-:W-:Y:S05]  /*8050*/  @!P0 NANOSLEEP.SYNCS 0x989680 ;  /* 0x009896800000895d */ /* 0x002fea0003900000 */
[----:B------:R-:W1:Y:S02]  /*8060*/  @!P0 SYNCS.PHASECHK.TRANS64 P0, [R7+URZ], R2 ;  /* 0x00000002070085a7 */ /* 0x000e64000800007f */
[----:B-1----:R-:W-:Y:S05]  /*8070*/  @!P0 BRA `(.L_x_184) ;  /* 0xfffffffc00f08947 */ /* 0x002fea000383ffff */
[----:B------:R-:W-:Y:S05]  /*8080*/  BRA `(.L_x_196) ;  /* 0xfffffffc00007947 */ /* 0x000fea000383ffff */
.L_x_185:
[----:B0-----:R0:W1:Y:S02]  /*8090*/  SYNCS.PHASECHK.TRANS64.TRYWAIT P0, [R4+URZ], R3 ;  /* 0x00000003040075a7 */ /* 0x001064000800017f */
[----:B-1----:R-:W-:Y:S05]  /*80a0*/  @!P0 NANOSLEEP.SYNCS 0x989680 ;  /* 0x009896800000895d */ /* 0x002fea0003900000 */
[----:B------:R-:W1:Y:S02]  /*80b0*/  @!P0 SYNCS.PHASECHK.TRANS64 P0, [R4+URZ], R3 ;  /* 0x00000003040085a7 */ /* 0x000e64000800007f */
[----:B-1----:R-:W-:Y:S05]  /*80c0*/  @!P0 BRA `(.L_x_185) ;  /* 0xfffffffc00f08947 */ /* 0x002fea000383ffff */
[----:B------:R-:W-:Y:S05]  /*80d0*/  BRA `(.L_x_197) ;  /* 0xfffffffc00087947 */ /* 0x000fea000383ffff */
.L_x_198:
[----:B------:R-:W-:-:S00]  /*80e0*/  BRA `(.L_x_198) ;  /* 0xfffffffc00fc7947 */ /* 0x000fc0000383ffff */
[----:B------:R-:W-:-:S00]  /*80f0*/  NOP ;  /* 0x0000000000007918 */ /* 0x000fc00000000000 */
        /* <DEDUP_REMOVED lines=8> */
.L_x_199:


//--------------------- .nv.global.init           --------------------------
	.section	.nv.global.init,"aw",@progbits
.nv.global.init:
	.type		$str$22,@object
	.size		$str$22,($str$23 - $str$22)
$str$22:
        /*0000*/ 	.byte	0x6b, 0x5f, 0x74, 0x69, 0x6c, 0x65, 0x5f, 0x63, 0x6f, 0x75, 0x6e, 0x74, 0x20, 0x3e, 0x3d, 0x20
        /*0010*/ 	.byte	0x31, 0x00
	.type		$str$23,@object
	.size		$str$23,(__unnamed_1 - $str$23)
$str$23:
        /*0012*/ 	.byte	0x2f, 0x74, 0x6d, 0x70, 0x2f, 0x63, 0x75, 0x74, 0x6c, 0x61, 0x73, 0x73, 0x5f, 0x73, 0x77, 0x65
        /*0022*/ 	.byte	0x65, 0x70, 0x5f, 0x73, 0x72, 0x63, 0x2f, 0x69, 0x6e, 0x63, 0x6c, 0x75, 0x64, 0x65, 0x2f, 0x63
        /*0032*/ 	.byte	0x75, 0x74, 0x6c, 0x61, 0x73, 0x73, 0x2f, 0x67, 0x65, 0x6d, 0x6d, 0x2f, 0x63, 0x6f, 0x6c, 0x6c
        /*0042*/ 	.byte	0x65, 0x63, 0x74, 0x69, 0x76, 0x65, 0x2f, 0x73, 0x6d, 0x39, 0x30, 0x5f, 0x6d, 0x6d, 0x61, 0x5f
        /*0052*/ 	.byte	0x74, 0x6d, 0x61, 0x5f, 0x67, 0x6d, 0x6d, 0x61, 0x5f, 0x73, 0x73, 0x5f, 0x77, 0x61, 0x72, 0x70
        /*0062*/ 	.byte	0x73, 0x70, 0x65, 0x63, 0x69, 0x61, 0x6c, 0x69, 0x7a, 0x65, 0x64, 0x2e, 0x68, 0x70, 0x70, 0x00
	.type		__unnamed_1,@object
	.size		__unnamed_1,(.L_0 - __unnamed_1)
__unnamed_1:
        /*0072*/ 	.byte	0x76, 0x6f, 0x69, 0x64, 0x20, 0x63, 0x75, 0x74, 0x6c, 0x61, 0x73, 0x73, 0x3a, 0x3a, 0x67, 0x65
        /* <DEDUP_REMOVED lines=177> */
        /*0b92*/ 	.byte	0x69, 0x74, 0x79, 0x5d, 0x00
.L_0:


//--------------------- .nv.shared._ZN7cutlass13device_kernelINS_4gemm6kernel13GemmUniversalIN4cute5tupleIJiiiiEEENS1_10collective13CollectiveMmaINS1_34MainloopSm90TmaGmmaWarpSpecializedILi3ENS5_IJNS4_1CILi2EEENSA_ILi1EEESC_EEENS1_32KernelTmaWarpSpecializedPingpongEEENS5_IJNSA_ILi64EEENSA_ILi128EEESG_EEENS_10tfloat32_tENS5_IJlSC_lEEESJ_SK_NS4_8TiledMMAINS4_8MMA_AtomIJNS4_4SM904GMMA30MMA_64x128x8_F32TF32TF32_SS_TNILNSO_7ScaleInE1ELSQ_1EEEEEENS4_6LayoutINS5_IJSC_SC_SC_EEENS5_IJNSA_ILi0EEESV_SV_EEEEENS5_IJNS4_10UnderscoreESY_SY_EEEEENS4_13SM90_TMA_LOADENS4_14ComposedLayoutINS4_7SwizzleILi3ELi4ELi3EEENS4_18smem_ptr_flag_bitsILi32EEENST_INS5_IJNSA_ILi8EEENSA_ILi32EEEEEENS5_IJS18_SC_EEEEEEEvNS4_8identityENS4_23SM90_TMA_LOAD_MULTICASTES1C_vS1D_EENS_8epilogue10collective6detail29Sm90TmaWarpSpecializedAdapterINS1H_15DefaultEpilogueISJ_SK_SK_NS1G_6thread17LinearCombinationISJ_Li1EffLNS1L_9ScaleType4KindE0ELNS_15FloatRoundStyleE2ESJ_EENS1_15EpilogueDefaultEEEEEvvEEEEvNT_6ParamsE --------------------------
	.section	.nv.shared._ZN7cutlass13device_kernelINS_4gemm6kernel13GemmUniversalIN4cute5tupleIJiiiiEEENS1_10collective13CollectiveMmaINS1_34MainloopSm90TmaGmmaWarpSpecializedILi3ENS5_IJNS4_1CILi2EEENSA_ILi1EEESC_EEENS1_32KernelTmaWarpSpecializedPingpongEEENS5_IJNSA_ILi64EEENSA_ILi128EEESG_EEENS_10tfloat32_tENS5_IJlSC_lEEESJ_SK_NS4_8TiledMMAINS4_8MMA_AtomIJNS4_4SM904GMMA30MMA_64x128x8_F32TF32TF32_SS_TNILNSO_7ScaleInE1ELSQ_1EEEEEENS4_6LayoutINS5_IJSC_SC_SC_EEENS5_IJNSA_ILi0EEESV_SV_EEEEENS5_IJNS4_10UnderscoreESY_SY_EEEEENS4_13SM90_TMA_LOADENS4_14ComposedLayoutINS4_7SwizzleILi3ELi4ELi3EEENS4_18smem_ptr_flag_bitsILi32EEENST_INS5_IJNSA_ILi8EEENSA_ILi32EEEEEENS5_IJS18_SC_EEEEEEEvNS4_8identityENS4_23SM90_TMA_LOAD_MULTICASTES1C_vS1D_EENS_8epilogue10collective6detail29Sm90TmaWarpSpecializedAdapterINS1H_15DefaultEpilogueISJ_SK_SK_NS1G_6thread17LinearCombinationISJ_Li1EffLNS1L_9ScaleType4KindE0ELNS_15FloatRoundStyleE2ESJ_EENS1_15EpilogueDefaultEEEEEvvEEEEvNT_6ParamsE,"aw",@nobits
	.sectionflags	@""
	.align	16
	.zero		1024


//--------------------- .nv.shared.reserved.0     --------------------------
	.section	.nv.shared.reserved.0,"aw",@nobits
	.weak		__nv_reservedSMEM_offset_0_alias
	.size		__nv_reservedSMEM_offset_0_alias, 0, 0
	.other		__nv_reservedSMEM_offset_0_alias,@"STO_CUDA_RESERVED_SHARED STV_DEFAULT"
__nv_reservedSMEM_offset_0_alias:
	.zero		0


//--------------------- .nv.global                --------------------------
	.section	.nv.global,"aw",@nobits
.nv.global:
	.type		_ZN39_INTERNAL_3b3c20c8_4_k_cu_d7f7a720_67114cute1_E,@object
	.size		_ZN39_INTERNAL_3b3c20c8_4_k_cu_d7f7a720_67114cute1_E,(_ZN39_INTERNAL_3b3c20c8_4_k_cu_d7f7a720_67114cuda3std3__45__cpo6cbeginE - _ZN39_INTERNAL_3b3c20c8_4_k_cu_d7f7a720_67114cute1_E)
_ZN39_INTERNAL_3b3c20c8_4_k_cu_d7f7a720_67114cute1_E:
	.zero		1
	.type		_ZN39_INTERNAL_3b3c20c8_4_k_cu_d7f7a720_67114cuda3std3__45__cpo6cbeginE,@object
	.size		_ZN39_INTERNAL_3b3c20c8_4_k_cu_d7f7a720_67114cuda3std3__45__cpo6cbeginE,(_ZN39_INTERNAL_3b3c20c8_4_k_cu_d7f7a720_67114cuda3std3__48in_placeE - _ZN39_INTERNAL_3b3c20c8_4_k_cu_d7f7a720_67114cuda3std3__45__cpo6cbeginE)
_ZN39_INTERNAL_3b3c20c8_4_k_cu_d7f7a720_67114cuda3std3__45__cpo6cbeginE:
	.zero		1
	.type		_ZN39_INTERNAL_3b3c20c8_4_k_cu_d7f7a720_67114cuda3std3__48in_placeE,@object
	.size		_ZN39_INTERNAL_3b3c20c8_4_k_cu_d7f7a720_67114cuda3std3__48in_placeE,(_ZN39_INTERNAL_3b3c20c8_4_k_cu_d7f7a720_67114cuda3std6ranges3__45__cpo9iter_moveE - _ZN39_INTERNAL_3b3c20c8_4_k_cu_d7f7a720_67114cuda3std3__48in_placeE)
_ZN39_INTERNAL_3b3c20c8_4_k_cu_d7f7a720_67114cuda3std3__48in_placeE:
	.zero		1
	.type		_ZN39_INTERNAL_3b3c20c8_4_k_cu_d7f7a720_67114cuda3std6ranges3__45__cpo9iter_moveE,@object
	.size		_ZN39_INTERNAL_3b3c20c8_4_k_cu_d7f7a720_67114cuda3std6ranges3__45__cpo9iter_moveE,(_ZN39_INTERNAL_3b3c20c8_4_k_cu_d7f7a720_67114cuda3std3__45__cpo5beginE - _ZN39_INTERNAL_3b3c20c8_4_k_cu_d7f7a720_67114cuda3std6ranges3__45__cpo9iter_moveE)
_ZN39_INTERNAL_3b3c20c8_4_k_cu_d7f7a720_67114cuda3std6ranges3__45__cpo9iter_moveE:
	.zero		1
	.type		_ZN39_INTERNAL_3b3c20c8_4_k_cu_d7f7a720_67114cuda3std3__45__cpo5beginE,@object
	.size		_ZN39_INTERNAL_3b3c20c8_4_k_cu_d7f7a720_67114cuda3std3__45__cpo5beginE,(_ZN39_INTERNAL_3b3c20c8_4_k_cu_d7f7a720_67114cuda3std3__441_GLOBAL__N__3b3c20c8_4_k_cu_d7f7a720_67116ignoreE - _ZN39_INTERNAL_3b3c20c8_4_k_cu_d7f7a720_67114cuda3std3__45__cpo5beginE)
_ZN39_INTERNAL_3b3c20c8_4_k_cu_d7f7a720_67114cuda3std3__45__cpo5beginE:
	.zero		1
	.type		_ZN39_INTERNAL_3b3c20c8_4_k_cu_d7f7a720_67114cuda3std3__441_GLOBAL__N__3b3c20c8_4_k_cu_d7f7a720_67116ignoreE,@object
	.size		_ZN39_INTERNAL_3b3c20c8_4_k_cu_d7f7a720_67114cuda3std3__441_GLOBAL__N__3b3c20c8_4_k_cu_d7f7a720_67116ignoreE,(_ZN39_INTERNAL_3b3c20c8_4_k_cu_d7f7a720_67114cute7productE - _ZN39_INTERNAL_3b3c20c8_4_k_cu_d7f7a720_67114cuda3std3__441_GLOBAL__N__3b3c20c8_4_k_cu_d7f7a720_67116ignoreE)
_ZN39_INTERNAL_3b3c20c8_4_k_cu_d7f7a720_67114cuda3std3__441_GLOBAL__N__3b3c20c8_4_k_cu_d7f7a720_67116ignoreE:
	.zero		1
	.type		_ZN39_INTERNAL_3b3c20c8_4_k_cu_d7f7a720_67114cute7productE,@object
	.size		_ZN39_INTERNAL_3b3c20c8_4_k_cu_d7f7a720_67114cute7productE,(_ZN39_INTERNAL_3b3c20c8_4_k_cu_d7f7a720_67114cuda3std3__45__cpo3endE - _ZN39_INTERNAL_3b3c20c8_4_k_cu_d7f7a720_67114cute7productE)
_ZN39_INTERNAL_3b3c20c8_4_k_cu_d7f7a720_67114cute7productE:
	.zero		1
	.type		_ZN39_INTERNAL_3b3c20c8_4_k_cu_d7f7a720_67114cuda3std3__45__cpo3endE,@object
	.size		_ZN39_INTERNAL_3b3c20c8_4_k_cu_d7f7a720_67114cuda3std3__45__cpo3endE,(_ZN39_INTERNAL_3b3c20c8_4_k_cu_d7f7a720_67114cuda3std3__419piecewise_constructE - _ZN39_INTERNAL_3b3c20c8_4_k_cu_d7f7a720_67114cuda3std3__45__cpo3endE)
_ZN39_INTERNAL_3b3c20c8_4_k_cu_d7f7a720_67114cuda3std3__45__cpo3endE:
	.zero		1
	.type		_ZN39_INTERNAL_3b3c20c8_4_k_cu_d7f7a720_67114cuda3std3__419piecewise_constructE,@object
	.size		_ZN39_INTERNAL_3b3c20c8_4_k_cu_d7f7a720_67114cuda3std3__419piecewise_constructE,(_ZN39_INTERNAL_3b3c20c8_4_k_cu_d7f7a720_67114cuda3std3__45__cpo4cendE - _ZN39_INTERNAL_3b3c20c8_4_k_cu_d7f7a720_67114cuda3std3__419piecewise_constructE)
_ZN39_INTERNAL_3b3c20c8_4_k_cu_d7f7a720_67114cuda3std3__419piecewise_constructE:
	.zero		1
	.type		_ZN39_INTERNAL_3b3c20c8_4_k_cu_d7f7a720_67114cuda3std3__45__cpo4cendE,@object
	.size		_ZN39_INTERNAL_3b3c20c8_4_k_cu_d7f7a720_67114cuda3std3__45__cpo4cendE,(_ZN39_INTERNAL_3b3c20c8_4_k_cu_d7f7a720_67114cuda3std6ranges3__45__cpo4swapE - _ZN39_INTERNAL_3b3c20c8_4_k_cu_d7f7a720_67114cuda3std3__45__cpo4cendE)
_ZN39_INTERNAL_3b3c20c8_4_k_cu_d7f7a720_67114cuda3std3__45__cpo4cendE:
	.zero		1
	.type		_ZN39_INTERNAL_3b3c20c8_4_k_cu_d7f7a720_67114cuda3std6ranges3__45__cpo4swapE,@object
	.size		_ZN39_INTERNAL_3b3c20c8_4_k_cu_d7f7a720_67114cuda3std6ranges3__45__cpo4swapE,(.L_8 - _ZN39_INTERNAL_3b3c20c8_4_k_cu_d7f7a720_67114cuda3std6ranges3__45__cpo4swapE)
_ZN39_INTERNAL_3b3c20c8_4_k_cu_d7f7a720_67114cuda3std6ranges3__45__cpo4swapE:
	.zero		1
.L_8:


//--------------------- .nv.constant0._ZN7cutlass13device_kernelINS_4gemm6kernel13GemmUniversalIN4cute5tupleIJiiiiEEENS1_10collective13CollectiveMmaINS1_34MainloopSm90TmaGmmaWarpSpecializedILi3ENS5_IJNS4_1CILi2EEENSA_ILi1EEESC_EEENS1_32KernelTmaWarpSpecializedPingpongEEENS5_IJNSA_ILi64EEENSA_ILi128EEESG_EEENS_10tfloat32_tENS5_IJlSC_lEEESJ_SK_NS4_8TiledMMAINS4_8MMA_AtomIJNS4_4SM904GMMA30MMA_64x128x8_F32TF32TF32_SS_TNILNSO_7ScaleInE1ELSQ_1EEEEEENS4_6LayoutINS5_IJSC_SC_SC_EEENS5_IJNSA_ILi0EEESV_SV_EEEEENS5_IJNS4_10UnderscoreESY_SY_EEEEENS4_13SM90_TMA_LOADENS4_14ComposedLayoutINS4_7SwizzleILi3ELi4ELi3EEENS4_18smem_ptr_flag_bitsILi32EEENST_INS5_IJNSA_ILi8EEENSA_ILi32EEEEEENS5_IJS18_SC_EEEEEEEvNS4_8identityENS4_23SM90_TMA_LOAD_MULTICASTES1C_vS1D_EENS_8epilogue10collective6detail29Sm90TmaWarpSpecializedAdapterINS1H_15DefaultEpilogueISJ_SK_SK_NS1G_6thread17LinearCombinationISJ_Li1EffLNS1L_9ScaleType4KindE0ELNS_15FloatRoundStyleE2ESJ_EENS1_15EpilogueDefaultEEEEEvvEEEEvNT_6ParamsE --------------------------
	.section	.nv.constant0._ZN7cutlass13device_kernelINS_4gemm6kernel13GemmUniversalIN4cute5tupleIJiiiiEEENS1_10collective13CollectiveMmaINS1_34MainloopSm90TmaGmmaWarpSpecializedILi3ENS5_IJNS4_1CILi2EEENSA_ILi1EEESC_EEENS1_32KernelTmaWarpSpecializedPingpongEEENS5_IJNSA_ILi64EEENSA_ILi128EEESG_EEENS_10tfloat32_tENS5_IJlSC_lEEESJ_SK_NS4_8TiledMMAINS4_8MMA_AtomIJNS4_4SM904GMMA30MMA_64x128x8_F32TF32TF32_SS_TNILNSO_7ScaleInE1ELSQ_1EEEEEENS4_6LayoutINS5_IJSC_SC_SC_EEENS5_IJNSA_ILi0EEESV_SV_EEEEENS5_IJNS4_10UnderscoreESY_SY_EEEEENS4_13SM90_TMA_LOADENS4_14ComposedLayoutINS4_7SwizzleILi3ELi4ELi3EEENS4_18smem_ptr_flag_bitsILi32EEENST_INS5_IJNSA_ILi8EEENSA_ILi32EEEEEENS5_IJS18_SC_EEEEEEEvNS4_8identityENS4_23SM90_TMA_LOAD_MULTICASTES1C_vS1D_EENS_8epilogue10collective6detail29Sm90TmaWarpSpecializedAdapterINS1H_15DefaultEpilogueISJ_SK_SK_NS1G_6thread17LinearCombinationISJ_Li1EffLNS1L_9ScaleType4KindE0ELNS_15FloatRoundStyleE2ESJ_EENS1_15EpilogueDefaultEEEEEvvEEEEvNT_6ParamsE,"a",@progbits
	.sectionflags	@""
	.align	4
.nv.constant0._ZN7cutlass13device_kernelINS_4gemm6kernel13GemmUniversalIN4cute5tupleIJiiiiEEENS1_10collective13CollectiveMmaINS1_34MainloopSm90TmaGmmaWarpSpecializedILi3ENS5_IJNS4_1CILi2EEENSA_ILi1EEESC_EEENS1_32KernelTmaWarpSpecializedPingpongEEENS5_IJNSA_ILi64EEENSA_ILi128EEESG_EEENS_10tfloat32_tENS5_IJlSC_lEEESJ_SK_NS4_8TiledMMAINS4_8MMA_AtomIJNS4_4SM904GMMA30MMA_64x128x8_F32TF32TF32_SS_TNILNSO_7ScaleInE1ELSQ_1EEEEEENS4_6LayoutINS5_IJSC_SC_SC_EEENS5_IJNSA_ILi0EEESV_SV_EEEEENS5_IJNS4_10UnderscoreESY_SY_EEEEENS4_13SM90_TMA_LOADENS4_14ComposedLayoutINS4_7SwizzleILi3ELi4ELi3EEENS4_18smem_ptr_flag_bitsILi32EEENST_INS5_IJNSA_ILi8EEENSA_ILi32EEEEEENS5_IJS18_SC_EEEEEEEvNS4_8identityENS4_23SM90_TMA_LOAD_MULTICASTES1C_vS1D_EENS_8epilogue10collective6detail29Sm90TmaWarpSpecializedAdapterINS1H_15DefaultEpilogueISJ_SK_SK_NS1G_6thread17LinearCombinationISJ_Li1EffLNS1L_9ScaleType4KindE0ELNS_15FloatRoundStyleE2ESJ_EENS1_15EpilogueDefaultEEEEEvvEEEEvNT_6ParamsE:
	.zero		1664


//--------------------- SYMBOLS --------------------------

	.type		.nv.reservedSmem.offset0,@object
	.size		.nv.reservedSmem.offset0,0x4
	.type		__assertfail,@function
